	.headerflags	@"EF_CUDA_TEXMODE_UNIFIED EF_CUDA_64BIT_ADDRESS EF_CUDA_SM86 EF_CUDA_VIRTUAL_SM(EF_CUDA_SM86)"
	.elftype	@"ET_EXEC"


//--------------------- .nv.info                  --------------------------
	.section	.nv.info,"",@"SHT_CUDA_INFO"
	.align	4


	//----- nvinfo : EIATTR_REGCOUNT
	.align		4
        /*0000*/ 	.byte	0x04, 0x2f
        /*0002*/ 	.short	(.L_2 - .L_1)
	.align		4
.L_1:
        /*0004*/ 	.word	index@(triton__0d1d2d3d4d5d6d7d8d9d10de11de)
        /*0008*/ 	.word	0x00000030


	//----- nvinfo : EIATTR_MAX_STACK_SIZE
	.align		4
.L_2:
        /*000c*/ 	.byte	0x04, 0x23
        /*000e*/ 	.short	(.L_4 - .L_3)
	.align		4
.L_3:
        /*0010*/ 	.word	index@(triton__0d1d2d3d4d5d6d7d8d9d10de11de)
        /*0014*/ 	.word	0x00000000


	//----- nvinfo : EIATTR_MIN_STACK_SIZE
	.align		4
.L_4:
        /*0018*/ 	.byte	0x04, 0x12
        /*001a*/ 	.short	(.L_6 - .L_5)
	.align		4
.L_5:
        /*001c*/ 	.word	index@(triton__0d1d2d3d4d5d6d7d8d9d10de11de)
        /*0020*/ 	.word	0x00000000


	//----- nvinfo : EIATTR_FRAME_SIZE
	.align		4
.L_6:
        /*0024*/ 	.byte	0x04, 0x11
        /*0026*/ 	.short	(.L_8 - .L_7)
	.align		4
.L_7:
        /*0028*/ 	.word	index@(triton__0d1d2d3d4d5d6d7d8d9d10de11de)
        /*002c*/ 	.word	0x00000000
.L_8:


//--------------------- .nv.info.triton__0d1d2d3d4d5d6d7d8d9d10de11de --------------------------
	.section	.nv.info.triton__0d1d2d3d4d5d6d7d8d9d10de11de,"",@"SHT_CUDA_INFO"
	.align	4


	//----- nvinfo : EIATTR_CUDA_API_VERSION
	.align		4
        /*0000*/ 	.byte	0x04, 0x37
        /*0002*/ 	.short	(.L_10 - .L_9)
.L_9:
        /*0004*/ 	.word	0x0000007b


	//----- nvinfo : EIATTR_SW2861232_WAR
	.align		4
.L_10:
        /*0008*/ 	.byte	0x01, 0x35
	.zero		2


	//----- nvinfo : EIATTR_PARAM_CBANK
	.align		4
        /*000c*/ 	.byte	0x04, 0x0a
        /*000e*/ 	.short	(.L_12 - .L_11)
	.align		4
.L_11:
        /*0010*/ 	.word	index@(.nv.constant0.triton__0d1d2d3d4d5d6d7d8d9d10de11de)
        /*0014*/ 	.short	0x0160
        /*0016*/ 	.short	0x0058


	//----- nvinfo : EIATTR_CBANK_PARAM_SIZE
	.align		4
.L_12:
        /*0018*/ 	.byte	0x03, 0x19
        /*001a*/ 	.short	0x0058


	//----- nvinfo : EIATTR_KPARAM_INFO
	.align		4
        /*001c*/ 	.byte	0x04, 0x17
        /*001e*/ 	.short	(.L_14 - .L_13)
.L_13:
        /*0020*/ 	.word	0x00000000
        /*0024*/ 	.short	0x000b
        /*0026*/ 	.short	0x0054
        /*0028*/ 	.byte	0x00, 0xf0, 0x11, 0x00


	//----- nvinfo : EIATTR_KPARAM_INFO
	.align		4
.L_14:
        /*002c*/ 	.byte	0x04, 0x17
        /*002e*/ 	.short	(.L_16 - .L_15)
.L_15:
        /*0030*/ 	.word	0x00000000
        /*0034*/ 	.short	0x000a
        /*0036*/ 	.short	0x0050
        /*0038*/ 	.byte	0x00, 0xf0, 0x11, 0x00


	//----- nvinfo : EIATTR_KPARAM_INFO
	.align		4
.L_16:
        /*003c*/ 	.byte	0x04, 0x17
        /*003e*/ 	.short	(.L_18 - .L_17)
.L_17:
        /*0040*/ 	.word	0x00000000
        /*0044*/ 	.short	0x0009
        /*0046*/ 	.short	0x0048
        /*0048*/ 	.byte	0x00, 0xf0, 0x21, 0x00


	//----- nvinfo : EIATTR_KPARAM_INFO
	.align		4
.L_18:
        /*004c*/ 	.byte	0x04, 0x17
        /*004e*/ 	.short	(.L_20 - .L_19)
.L_19:
        /*0050*/ 	.word	0x00000000
        /*0054*/ 	.short	0x0008
        /*0056*/ 	.short	0x0040
        /*0058*/ 	.byte	0x00, 0xf0, 0x21, 0x00


	//----- nvinfo : EIATTR_KPARAM_INFO
	.align		4
.L_20:
        /*005c*/ 	.byte	0x04, 0x17
        /*005e*/ 	.short	(.L_22 - .L_21)
.L_21:
        /*0060*/ 	.word	0x00000000
        /*0064*/ 	.short	0x0007
        /*0066*/ 	.short	0x0038
        /*0068*/ 	.byte	0x00, 0xf0, 0x21, 0x00


	//----- nvinfo : EIATTR_KPARAM_INFO
	.align		4
.L_22:
        /*006c*/ 	.byte	0x04, 0x17
        /*006e*/ 	.short	(.L_24 - .L_23)
.L_23:
        /*0070*/ 	.word	0x00000000
        /*0074*/ 	.short	0x0006
        /*0076*/ 	.short	0x0030
        /*0078*/ 	.byte	0x00, 0xf0, 0x21, 0x00


	//----- nvinfo : EIATTR_KPARAM_INFO
	.align		4
.L_24:
        /*007c*/ 	.byte	0x04, 0x17
        /*007e*/ 	.short	(.L_26 - .L_25)
.L_25:
        /*0080*/ 	.word	0x00000000
        /*0084*/ 	.short	0x0005
        /*0086*/ 	.short	0x0028
        /*0088*/ 	.byte	0x00, 0xf0, 0x21, 0x00


	//----- nvinfo : EIATTR_KPARAM_INFO
	.align		4
.L_26:
        /*008c*/ 	.byte	0x04, 0x17
        /*008e*/ 	.short	(.L_28 - .L_27)
.L_27:
        /*0090*/ 	.word	0x00000000
        /*0094*/ 	.short	0x0004
        /*0096*/ 	.short	0x0020
        /*0098*/ 	.byte	0x00, 0xf0, 0x21, 0x00


	//----- nvinfo : EIATTR_KPARAM_INFO
	.align		4
.L_28:
        /*009c*/ 	.byte	0x04, 0x17
        /*009e*/ 	.short	(.L_30 - .L_29)
.L_29:
        /*00a0*/ 	.word	0x00000000
        /*00a4*/ 	.short	0x0003
        /*00a6*/ 	.short	0x0018
        /*00a8*/ 	.byte	0x00, 0xf0, 0x21, 0x00


	//----- nvinfo : EIATTR_KPARAM_INFO
	.align		4
.L_30:
        /*00ac*/ 	.byte	0x04, 0x17
        /*00ae*/ 	.short	(.L_32 - .L_31)
.L_31:
        /*00b0*/ 	.word	0x00000000
        /*00b4*/ 	.short	0x0002
        /*00b6*/ 	.short	0x0010
        /*00b8*/ 	.byte	0x00, 0xf0, 0x21, 0x00


	//----- nvinfo : EIATTR_KPARAM_INFO
	.align		4
.L_32:
        /*00bc*/ 	.byte	0x04, 0x17
        /*00be*/ 	.short	(.L_34 - .L_33)
.L_33:
        /*00c0*/ 	.word	0x00000000
        /*00c4*/ 	.short	0x0001
        /*00c6*/ 	.short	0x0008
        /*00c8*/ 	.byte	0x00, 0xf0, 0x21, 0x00


	//----- nvinfo : EIATTR_KPARAM_INFO
	.align		4
.L_34:
        /*00cc*/ 	.byte	0x04, 0x17
        /*00ce*/ 	.short	(.L_36 - .L_35)
.L_35:
        /*00d0*/ 	.word	0x00000000
        /*00d4*/ 	.short	0x0000
        /*00d6*/ 	.short	0x0000
        /*00d8*/ 	.byte	0x00, 0xf0, 0x21, 0x00


	//----- nvinfo : EIATTR_MAXREG_COUNT
	.align		4
.L_36:
        /*00dc*/ 	.byte	0x03, 0x1b
        /*00de*/ 	.short	0x00ff


	//----- nvinfo : EIATTR_COOP_GROUP_MASK_REGIDS
	.align		4
        /*00e0*/ 	.byte	0x04, 0x29
        /*00e2*/ 	.short	(.L_38 - .L_37)


	//   ....[0]....
.L_37:
        /*00e4*/ 	.word	0xffffffff


	//   ....[1]....
        /*00e8*/ 	.word	0xffffffff


	//   ....[2]....
        /*00ec*/ 	.word	0xffffffff


	//   ....[3]....
        /*00f0*/ 	.word	0xffffffff


	//   ....[4]....
        /*00f4*/ 	.word	0xffffffff


	//   ....[5]....
        /*00f8*/ 	.word	0xffffffff


	//   ....[6]....
        /*00fc*/ 	.word	0xffffffff


	//   ....[7]....
        /*0100*/ 	.word	0xffffffff


	//   ....[8]....
        /*0104*/ 	.word	0xffffffff


	//   ....[9]....
        /*0108*/ 	.word	0xffffffff


	//   ....[10]....
        /*010c*/ 	.word	0xffffffff


	//   ....[11]....
        /*0110*/ 	.word	0xffffffff


	//   ....[12]....
        /*0114*/ 	.word	0xffffffff


	//   ....[13]....
        /*0118*/ 	.word	0xffffffff


	//   ....[14]....
        /*011c*/ 	.word	0xffffffff


	//   ....[15]....
        /*0120*/ 	.word	0xffffffff


	//----- nvinfo : EIATTR_COOP_GROUP_INSTR_OFFSETS
	.align		4
.L_38:
        /*0124*/ 	.byte	0x04, 0x28
        /*0126*/ 	.short	(.L_40 - .L_39)


	//   ....[0]....
.L_39:
        /*0128*/ 	.word	0x00000540


	//   ....[1]....
        /*012c*/ 	.word	0x00000560


	//   ....[2]....
        /*0130*/ 	.word	0x00000580


	//   ....[3]....
        /*0134*/ 	.word	0x000005a0


	//   ....[4]....
        /*0138*/ 	.word	0x000005c0


	//   ....[5]....
        /*013c*/ 	.word	0x00000620


	//   ....[6]....
        /*0140*/ 	.word	0x00000640


	//   ....[7]....
        /*0144*/ 	.word	0x00000660


	//   ....[8]....
        /*0148*/ 	.word	0x00001510


	//   ....[9]....
        /*014c*/ 	.word	0x00001540


	//   ....[10]....
        /*0150*/ 	.word	0x00001560


	//   ....[11]....
        /*0154*/ 	.word	0x00001580


	//   ....[12]....
        /*0158*/ 	.word	0x000015a0


	//   ....[13]....
        /*015c*/ 	.word	0x000015f0


	//   ....[14]....
        /*0160*/ 	.word	0x00001610


	//   ....[15]....
        /*0164*/ 	.word	0x00001640


	//----- nvinfo : EIATTR_EXIT_INSTR_OFFSETS
	.align		4
.L_40:
        /*0168*/ 	.byte	0x04, 0x1c
        /*016a*/ 	.short	(.L_42 - .L_41)


	//   ....[0]....
.L_41:
        /*016c*/ 	.word	0x00001e30


	//   ....[1]....
        /*0170*/ 	.word	0x00001e50


	//----- nvinfo : EIATTR_MAX_THREADS
	.align		4
.L_42:
        /*0174*/ 	.byte	0x04, 0x05
        /*0176*/ 	.short	(.L_44 - .L_43)
.L_43:
        /*0178*/ 	.word	0x00000100
        /*017c*/ 	.word	0x00000001
        /*0180*/ 	.word	0x00000001
.L_44:


//--------------------- .nv.rel.action            --------------------------
	.section	.nv.rel.action,"",@"SHT_CUDA_RELOCINFO"
	.align	8
	.sectionentsize	8
        /*0000*/ 	.byte	0x73, 0x00, 0x00, 0x00, 0x00, 0x00, 0x00, 0x00, 0x00, 0x00, 0x00, 0x11, 0x25, 0x00, 0x05, 0x36


//--------------------- .nv.constant0.triton__0d1d2d3d4d5d6d7d8d9d10de11de --------------------------
	.section	.nv.constant0.triton__0d1d2d3d4d5d6d7d8d9d10de11de,"a",@progbits
	.align	4
.nv.constant0.triton__0d1d2d3d4d5d6d7d8d9d10de11de:
	.zero		440


//--------------------- .text.triton__0d1d2d3d4d5d6d7d8d9d10de11de --------------------------
	.section	.text.triton__0d1d2d3d4d5d6d7d8d9d10de11de,"ax",@progbits
	.sectionflags	@"SHF_BARRIERS=1"
	.sectioninfo	@"SHI_REGISTERS=48"
	.align	128
        .global         triton__0d1d2d3d4d5d6d7d8d9d10de11de
        .type           triton__0d1d2d3d4d5d6d7d8d9d10de11de,@function
        .size           triton__0d1d2d3d4d5d6d7d8d9d10de11de,(.L_x_2 - triton__0d1d2d3d4d5d6d7d8d9d10de11de)
        .other          triton__0d1d2d3d4d5d6d7d8d9d10de11de,@"STO_CUDA_ENTRY STV_DEFAULT"
triton__0d1d2d3d4d5d6d7d8d9d10de11de:
.text.triton__0d1d2d3d4d5d6d7d8d9d10de11de:
[----:B------:R-:W-:-:S02]  /*0000*/  MOV R1, c[0x0][0x28] ;  /* 0x00000a0000017a02 */ /* 0x000fc40000000f00 */
[----:B------:R-:W0:Y:S01]  /*0010*/  S2R R2, SR_TID.X ;  /* 0x0000000000027919 */ /* 0x000e220000002100 */
[----:B------:R-:W-:Y:S01]  /*0020*/  MOV R7, 0x2 ;  /* 0x0000000200077802 */ /* 0x000fe20000000f00 */
[----:B------:R-:W-:Y:S01]  /*0030*/  CS2R R8, SRZ ;  /* 0x0000000000087805 */ /* 0x000fe2000001ff00 */
[----:B------:R-:W-:Y:S01]  /*0040*/  CS2R R10, SRZ ;  /* 0x00000000000a7805 */ /* 0x000fe2000001ff00 */
[----:B------:R-:W1:Y:S01]  /*0050*/  S2R R0, SR_CTAID.X ;  /* 0x0000000000007919 */ /* 0x000e620000002500 */
[----:B------:R-:W-:Y:S01]  /*0060*/  ULDC.64 UR6, c[0x0][0x118] ;  /* 0x0000460000067ab9 */ /* 0x000fe20000000a00 */
[----:B0-----:R-:W-:-:S04]  /*0070*/  LOP3.LUT R38, R2, 0xff, RZ, 0xc0, !PT ;  /* 0x000000ff02267812 */ /* 0x001fc800078ec0ff */
[----:B------:R-:W-:-:S04]  /*0080*/  SHF.L.U32 R37, R38, 0x3, RZ ;  /* 0x0000000326257819 */ /* 0x000fc800000006ff */
[----:B------:R-:W-:Y:S01]  /*0090*/  IADD3 R4, R37, 0x800, RZ ;  /* 0x0000080025047810 */ /* 0x000fe20007ffe0ff */
[----:B-1----:R-:W-:-:S03]  /*00a0*/  IMAD R6, R0, 0x900, R37 ;  /* 0x0000090000067824 */ /* 0x002fc600078e0225 */
[----:B------:R-:W-:Y:S02]  /*00b0*/  ISETP.GE.U32.AND P1, PT, R4, 0x900, PT ;  /* 0x000009000400780c */ /* 0x000fe40003f26070 */
[----:B------:R-:W-:-:S05]  /*00c0*/  IADD3 R12, R6, 0x800, RZ ;  /* 0x00000800060c7810 */ /* 0x000fca0007ffe0ff */
[----:B------:R-:W-:-:S04]  /*00d0*/  IMAD.WIDE R12, R12, R7, c[0x0][0x178] ;  /* 0x00005e000c0c7625 */ /* 0x000fc800078e0207 */
[----:B------:R-:W-:Y:S02]  /*00e0*/  IMAD.WIDE R6, R6, R7, c[0x0][0x178] ;  /* 0x00005e0006067625 */ /* 0x000fe400078e0207 */
[----:B------:R-:W2:Y:S04]  /*00f0*/  @!P1 LDG.E.EL.128 R8, [R12.64] ;  /* 0x000000060c089981 */ /* 0x000ea8000c2e1d00 */
[----:B------:R-:W3:Y:S01]  /*0100*/  LDG.E.EL.128 R4, [R6.64] ;  /* 0x0000000606047981 */ /* 0x000ee2000c2e1d00 */
[C---:B------:R-:W-:Y:S02]  /*0110*/  LOP3.LUT P2, RZ, R2.reuse, 0x1f, RZ, 0xc0, !PT ;  /* 0x0000001f02ff7812 */ /* 0x040fe4000784c0ff */
[C---:B------:R-:W-:Y:S02]  /*0120*/  ISETP.GE.AND P3, PT, R2.reuse, 0x8, PT ;  /* 0x000000080200780c */ /* 0x040fe40003f66270 */
[----:B------:R-:W-:-:S02]  /*0130*/  LOP3.LUT P0, RZ, R2, 0x7, RZ, 0xc0, !PT ;  /* 0x0000000702ff7812 */ /* 0x000fc4000780c0ff */
[----:B------:R-:W-:Y:S02]  /*0140*/  MOV R36, 0x39e38e39 ;  /* 0x39e38e3900247802 */ /* 0x000fe40000000f00 */
[----:B------:R-:W-:Y:S02]  /*0150*/  ISETP.LT.AND P0, PT, R2, 0x8, !P0 ;  /* 0x000000080200780c */ /* 0x000fe40004701270 */
[----:B------:R-:W-:Y:S02]  /*0160*/  ISETP.NE.AND P4, PT, R38, RZ, PT ;  /* 0x000000ff2600720c */ /* 0x000fe40003f85270 */
[----:B--2---:R-:W-:Y:S02]  /*0170*/  SEL R15, R8, RZ, !P1 ;  /* 0x000000ff080f7207 */ /* 0x004fe40004800000 */
[----:B------:R-:W-:Y:S02]  /*0180*/  SEL R17, R10, RZ, !P1 ;  /* 0x000000ff0a117207 */ /* 0x000fe40004800000 */
[----:B---3--:R-:W-:-:S02]  /*0190*/  PRMT R8, R4, 0x7632, R8 ;  /* 0x0000763204087816 */ /* 0x008fc40000000008 */
[----:B------:R-:W-:Y:S02]  /*01a0*/  SHF.L.U32 R10, R4, 0x10, RZ ;  /* 0x00000010040a7819 */ /* 0x000fe400000006ff */
[----:B------:R-:W-:Y:S02]  /*01b0*/  PRMT R4, R15, 0x7632, R4 ;  /* 0x000076320f047816 */ /* 0x000fe40000000004 */
[----:B------:R-:W-:Y:S02]  /*01c0*/  SEL R16, R9, RZ, !P1 ;  /* 0x000000ff09107207 */ /* 0x000fe40004800000 */
[----:B------:R-:W-:Y:S02]  /*01d0*/  SHF.L.U32 R15, R15, 0x10, RZ ;  /* 0x000000100f0f7819 */ /* 0x000fe400000006ff */
[----:B------:R-:W-:Y:S02]  /*01e0*/  SHF.L.U32 R13, R4, 0x10, RZ ;  /* 0x00000010040d7819 */ /* 0x000fe400000006ff */
[C---:B------:R-:W-:Y:S01]  /*01f0*/  PRMT R12, R16.reuse, 0x7632, R12 ;  /* 0x00007632100c7816 */ /* 0x040fe2000000000c */
[----:B------:R-:W-:Y:S01]  /*0200*/  FMUL R15, R15, R15 ;  /* 0x0000000f0f0f7220 */ /* 0x000fe20000400000 */
[----:B------:R-:W-:Y:S01]  /*0210*/  SHF.L.U32 R16, R16, 0x10, RZ ;  /* 0x0000001010107819 */ /* 0x000fe200000006ff */
[----:B------:R-:W-:Y:S01]  /*0220*/  FMUL R13, R13, R13 ;  /* 0x0000000d0d0d7220 */ /* 0x000fe20000400000 */
[----:B------:R-:W-:-:S02]  /*0230*/  SHF.L.U32 R12, R12, 0x10, RZ ;  /* 0x000000100c0c7819 */ /* 0x000fc400000006ff */
[----:B------:R-:W-:Y:S01]  /*0240*/  FSEL R15, R15, -RZ, !P1 ;  /* 0x800000ff0f0f7208 */ /* 0x000fe20004800000 */
[----:B------:R-:W-:Y:S01]  /*0250*/  FMUL R16, R16, R16 ;  /* 0x0000001010107220 */ /* 0x000fe20000400000 */
[----:B------:R-:W-:Y:S01]  /*0260*/  SHF.L.U32 R8, R8, 0x10, RZ ;  /* 0x0000001008087819 */ /* 0x000fe200000006ff */
[----:B------:R-:W-:Y:S01]  /*0270*/  FMUL R12, R12, R12 ;  /* 0x0000000c0c0c7220 */ /* 0x000fe20000400000 */
[----:B------:R-:W-:Y:S01]  /*0280*/  FSEL R13, R13, -RZ, !P1 ;  /* 0x800000ff0d0d7208 */ /* 0x000fe20004800000 */
[----:B------:R-:W-:Y:S01]  /*0290*/  FFMA R15, R10, R10, R15 ;  /* 0x0000000a0a0f7223 */ /* 0x000fe2000000000f */
[----:B------:R-:W-:Y:S02]  /*02a0*/  PRMT R9, R5, 0x7632, R9 ;  /* 0x0000763205097816 */ /* 0x000fe40000000009 */
[----:B------:R-:W-:Y:S01]  /*02b0*/  FSEL R12, R12, -RZ, !P1 ;  /* 0x800000ff0c0c7208 */ /* 0x000fe20004800000 */
[----:B------:R-:W-:Y:S01]  /*02c0*/  FFMA R10, R8, R8, R13 ;  /* 0x00000008080a7223 */ /* 0x000fe2000000000d */
[----:B------:R-:W-:-:S02]  /*02d0*/  SHF.L.U32 R9, R9, 0x10, RZ ;  /* 0x0000001009097819 */ /* 0x000fc400000006ff */
[----:B------:R-:W-:Y:S01]  /*02e0*/  PRMT R8, R17, 0x7632, R8 ;  /* 0x0000763211087816 */ /* 0x000fe20000000008 */
[----:B------:R-:W-:Y:S01]  /*02f0*/  FADD R10, R15, R10 ;  /* 0x0000000a0f0a7221 */ /* 0x000fe20000000000 */
[----:B------:R-:W-:Y:S01]  /*0300*/  SHF.L.U32 R17, R17, 0x10, RZ ;  /* 0x0000001011117819 */ /* 0x000fe200000006ff */
[----:B------:R-:W-:Y:S01]  /*0310*/  FFMA R12, R9, R9, R12 ;  /* 0x00000009090c7223 */ /* 0x000fe2000000000c */
[----:B------:R-:W-:Y:S02]  /*0320*/  SHF.L.U32 R14, R5, 0x10, RZ ;  /* 0x00000010050e7819 */ /* 0x000fe400000006ff */
[----:B------:R-:W-:Y:S01]  /*0330*/  FSEL R13, R16, -RZ, !P1 ;  /* 0x800000ff100d7208 */ /* 0x000fe20004800000 */
[----:B------:R-:W-:Y:S01]  /*0340*/  FMUL R17, R17, R17 ;  /* 0x0000001111117220 */ /* 0x000fe20000400000 */
[----:B------:R-:W-:Y:S02]  /*0350*/  SEL R11, R11, RZ, !P1 ;  /* 0x000000ff0b0b7207 */ /* 0x000fe40004800000 */
[----:B------:R-:W-:Y:S01]  /*0360*/  SHF.L.U32 R9, R8, 0x10, RZ ;  /* 0x0000001008097819 */ /* 0x000fe200000006ff */
[----:B------:R-:W-:Y:S01]  /*0370*/  FFMA R13, R14, R14, R13 ;  /* 0x0000000e0e0d7223 */ /* 0x000fe2000000000d */
[C---:B------:R-:W-:Y:S01]  /*0380*/  PRMT R8, R11.reuse, 0x7632, R8 ;  /* 0x000076320b087816 */ /* 0x040fe20000000008 */
[----:B------:R-:W-:Y:S01]  /*0390*/  IMAD.U32 R11, R11, 0x10000, RZ ;  /* 0x000100000b0b7824 */ /* 0x000fe200078e00ff */
[C---:B------:R-:W-:Y:S01]  /*03a0*/  PRMT R5, R6.reuse, 0x7632, R5 ;  /* 0x0000763206057816 */ /* 0x040fe20000000005 */
[----:B------:R-:W-:Y:S01]  /*03b0*/  FMUL R9, R9, R9 ;  /* 0x0000000909097220 */ /* 0x000fe20000400000 */
[----:B------:R-:W-:Y:S01]  /*03c0*/  SHF.L.U32 R6, R6, 0x10, RZ ;  /* 0x0000001006067819 */ /* 0x000fe200000006ff */
[----:B------:R-:W-:Y:S01]  /*03d0*/  FADD R13, R13, R10 ;  /* 0x0000000a0d0d7221 */ /* 0x000fe20000000000 */
[----:B------:R-:W-:Y:S01]  /*03e0*/  FSEL R17, R17, -RZ, !P1 ;  /* 0x800000ff11117208 */ /* 0x000fe20004800000 */
[----:B------:R-:W-:Y:S01]  /*03f0*/  FMUL R11, R11, R11 ;  /* 0x0000000b0b0b7220 */ /* 0x000fe20000400000 */
[----:B------:R-:W-:Y:S01]  /*0400*/  SHF.L.U32 R8, R8, 0x10, RZ ;  /* 0x0000001008087819 */ /* 0x000fe200000006ff */
[----:B------:R-:W-:Y:S01]  /*0410*/  FADD R12, R12, R13 ;  /* 0x0000000d0c0c7221 */ /* 0x000fe20000000000 */
[----:B------:R-:W-:Y:S01]  /*0420*/  SHF.L.U32 R5, R5, 0x10, RZ ;  /* 0x0000001005057819 */ /* 0x000fe200000006ff */
[----:B------:R-:W-:Y:S01]  /*0430*/  FFMA R17, R6, R6, R17 ;  /* 0x0000000606117223 */ /* 0x000fe20000000011 */
[----:B------:R-:W-:Y:S01]  /*0440*/  FSEL R10, R9, -RZ, !P1 ;  /* 0x800000ff090a7208 */ /* 0x000fe20004800000 */
[----:B------:R-:W-:Y:S01]  /*0450*/  FMUL R8, R8, R8 ;  /* 0x0000000808087220 */ /* 0x000fe20000400000 */
[----:B------:R-:W-:Y:S01]  /*0460*/  PRMT R4, R7, 0x7632, R4 ;  /* 0x0000763207047816 */ /* 0x000fe20000000004 */
[----:B------:R-:W-:Y:S01]  /*0470*/  FADD R17, R17, R12 ;  /* 0x0000000c11117221 */ /* 0x000fe20000000000 */
[----:B------:R-:W-:Y:S01]  /*0480*/  SHF.L.U32 R7, R7, 0x10, RZ ;  /* 0x0000001007077819 */ /* 0x000fe200000006ff */
[----:B------:R-:W-:Y:S01]  /*0490*/  FFMA R10, R5, R5, R10 ;  /* 0x00000005050a7223 */ /* 0x000fe2000000000a */
[----:B------:R-:W-:-:S02]  /*04a0*/  FSEL R6, R11, -RZ, !P1 ;  /* 0x800000ff0b067208 */ /* 0x000fc40004800000 */
[----:B------:R-:W-:Y:S01]  /*04b0*/  SHF.L.U32 R4, R4, 0x10, RZ ;  /* 0x0000001004047819 */ /* 0x000fe200000006ff */
[----:B------:R-:W-:Y:S01]  /*04c0*/  FADD R17, R10, R17 ;  /* 0x000000110a117221 */ /* 0x000fe20000000000 */
[----:B------:R-:W-:Y:S01]  /*04d0*/  FSEL R5, R8, -RZ, !P1 ;  /* 0x800000ff08057208 */ /* 0x000fe20004800000 */
[----:B------:R-:W-:Y:S01]  /*04e0*/  FFMA R6, R7, R7, R6 ;  /* 0x0000000707067223 */ /* 0x000fe20000000006 */
[----:B------:R-:W-:-:S03]  /*04f0*/  SHF.R.U32.HI R10, RZ, 0x3, R2 ;  /* 0x00000003ff0a7819 */ /* 0x000fc60000011602 */
[----:B------:R-:W-:Y:S01]  /*0500*/  FFMA R5, R4, R4, R5 ;  /* 0x0000000404057223 */ /* 0x000fe20000000005 */
[----:B------:R-:W-:Y:S01]  /*0510*/  FADD R6, R6, R17 ;  /* 0x0000001106067221 */ /* 0x000fe20000000000 */
[----:B------:R-:W-:-:S03]  /*0520*/  LOP3.LUT R10, R10, 0x1c, RZ, 0xc0, !PT ;  /* 0x0000001c0a0a7812 */ /* 0x000fc600078ec0ff */
[----:B------:R-:W-:-:S05]  /*0530*/  FADD R5, R5, R6 ;  /* 0x0000000605057221 */ /* 0x000fca0000000000 */
[----:B------:R-:W0:Y:S02]  /*0540*/  SHFL.BFLY PT, R4, R5, 0x10, 0x1f ;  /* 0x0e001f0005047f89 */ /* 0x000e2400000e0000 */
[----:B0-----:R-:W-:-:S05]  /*0550*/  FADD R4, R5, R4 ;  /* 0x0000000405047221 */ /* 0x001fca0000000000 */
[----:B------:R-:W0:Y:S02]  /*0560*/  SHFL.BFLY PT, R7, R4, 0x8, 0x1f ;  /* 0x0d001f0004077f89 */ /* 0x000e2400000e0000 */
[----:B0-----:R-:W-:-:S05]  /*0570*/  FADD R7, R4, R7 ;  /* 0x0000000704077221 */ /* 0x001fca0000000000 */
[----:B------:R-:W0:Y:S02]  /*0580*/  SHFL.BFLY PT, R6, R7, 0x4, 0x1f ;  /* 0x0c801f0007067f89 */ /* 0x000e2400000e0000 */
[----:B0-----:R-:W-:-:S05]  /*0590*/  FADD R6, R7, R6 ;  /* 0x0000000607067221 */ /* 0x001fca0000000000 */
[----:B------:R-:W0:Y:S02]  /*05a0*/  SHFL.BFLY PT, R9, R6, 0x2, 0x1f ;  /* 0x0c401f0006097f89 */ /* 0x000e2400000e0000 */
[----:B0-----:R-:W-:-:S05]  /*05b0*/  FADD R9, R6, R9 ;  /* 0x0000000906097221 */ /* 0x001fca0000000000 */
[----:B------:R-:W0:Y:S02]  /*05c0*/  SHFL.BFLY PT, R8, R9, 0x1, 0x1f ;  /* 0x0c201f0009087f89 */ /* 0x000e2400000e0000 */
[----:B0-----:R-:W-:Y:S01]  /*05d0*/  FADD R11, R9, R8 ;  /* 0x00000008090b7221 */ /* 0x001fe20000000000 */
[----:B------:R-:W-:-:S04]  /*05e0*/  MOV R9, 0x4 ;  /* 0x0000000400097802 */ /* 0x000fc80000000f00 */
[----:B------:R-:W-:Y:S04]  /*05f0*/  @!P2 STS [R10], R11 ;  /* 0x0000000b0a00a388 */ /* 0x000fe80000000800 */
[----:B------:R-:W-:Y:S06]  /*0600*/  BAR.SYNC 0x0 ;  /* 0x0000000000007b1d */ /* 0x000fec0000000000 */
[----:B------:R-:W0:Y:S04]  /*0610*/  @!P3 LDS R3, [R2.X4] ;  /* 0x000000000203b984 */ /* 0x000e280000004800 */
[----:B0-----:R-:W0:Y:S02]  /*0620*/  SHFL.BFLY PT, R4, R3, 0x4, 0x1f ;  /* 0x0c801f0003047f89 */ /* 0x001e2400000e0000 */
[----:B0-----:R-:W-:-:S05]  /*0630*/  FADD R4, R3, R4 ;  /* 0x0000000403047221 */ /* 0x001fca0000000000 */
[----:B------:R-:W0:Y:S02]  /*0640*/  SHFL.BFLY PT, R5, R4, 0x2, 0x1f ;  /* 0x0c401f0004057f89 */ /* 0x000e2400000e0000 */
[----:B0-----:R-:W-:-:S05]  /*0650*/  FADD R5, R4, R5 ;  /* 0x0000000504057221 */ /* 0x001fca0000000000 */
[----:B------:R-:W0:Y:S02]  /*0660*/  SHFL.BFLY PT, R6, R5, 0x1, 0x1f ;  /* 0x0c201f0005067f89 */ /* 0x000e2400000e0000 */
[----:B0-----:R-:W-:Y:S01]  /*0670*/  FADD R7, R5, R6 ;  /* 0x0000000605077221 */ /* 0x001fe20000000000 */
[----:B------:R-:W-:-:S04]  /*0680*/  IMAD.WIDE R4, R0, R9, c[0x0][0x160] ;  /* 0x0000580000047625 */ /* 0x000fc800078e0209 */
[----:B------:R-:W-:Y:S01]  /*0690*/  @P0 STS [R2.X4], R7 ;  /* 0x0000000702000388 */ /* 0x000fe20000004800 */
[----:B------:R-:W-:-:S03]  /*06a0*/  IMAD.WIDE R8, R0, R9, c[0x0][0x190] ;  /* 0x0000640000087625 */ /* 0x000fc600078e0209 */
[----:B------:R-:W-:Y:S06]  /*06b0*/  BAR.SYNC 0x0 ;  /* 0x0000000000007b1d */ /* 0x000fec0000000000 */
[----:B------:R-:W0:Y:S04]  /*06c0*/  LDS R6, [RZ] ;  /* 0x00000000ff067984 */ /* 0x000e280000000800 */
[----:B------:R-:W-:Y:S06]  /*06d0*/  BAR.SYNC 0x0 ;  /* 0x0000000000007b1d */ /* 0x000fec0000000000 */
[----:B0-----:R-:W-:Y:S04]  /*06e0*/  STS [RZ], R6 ;  /* 0x00000006ff007388 */ /* 0x001fe80000000800 */
[----:B------:R-:W-:Y:S06]  /*06f0*/  BAR.SYNC 0x0 ;  /* 0x0000000000007b1d */ /* 0x000fec0000000000 */
[----:B------:R-:W0:Y:S02]  /*0700*/  LDS R3, [RZ] ;  /* 0x00000000ff037984 */ /* 0x000e240000000800 */
[----:B0-----:R-:W-:-:S04]  /*0710*/  FFMA R3, R3, R36, 9.9999997473787516356e-06 ;  /* 0x3727c5ac03037423 */ /* 0x001fc80000000024 */
[----:B------:R-:W0:Y:S01]  /*0720*/  MUFU.RSQ R11, R3 ;  /* 0x00000003000b7308 */ /* 0x000e220000001400 */
[----:B------:R-:W-:Y:S06]  /*0730*/  BAR.SYNC 0x0 ;  /* 0x0000000000007b1d */ /* 0x000fec0000000000 */
[----:B0-----:R0:W-:Y:S04]  /*0740*/  @!P4 STG.E [R4.64], R11 ;  /* 0x0000000b0400c986 */ /* 0x0011e8000c101906 */
[----:B------:R1:W5:Y:S01]  /*0750*/  LDG.E.EL R35, [R8.64] ;  /* 0x0000000608237981 */ /* 0x000362000c2e1900 */
[----:B------:R-:W-:Y:S01]  /*0760*/  FFMA R36, R6, R36, 9.9999997473787516356e-06 ;  /* 0x3727c5ac06247423 */ /* 0x000fe20000000024 */
[----:B------:R-:W-:Y:S01]  /*0770*/  MOV R34, RZ ;  /* 0x000000ff00227202 */ /* 0x000fe20000000f00 */
[----:B------:R-:W-:Y:S01]  /*0780*/  CS2R R32, SRZ ;  /* 0x0000000000207805 */ /* 0x000fe2000001ff00 */
[----:B------:R-:W-:Y:S01]  /*0790*/  MOV R7, RZ ;  /* 0x000000ff00077202 */ /* 0x000fe20000000f00 */
[----:B------:R-:W-:Y:S01]  /*07a0*/  CS2R R2, SRZ ;  /* 0x0000000000027805 */ /* 0x000fe2000001ff00 */
[----:B------:R-:W-:Y:S01]  /*07b0*/  UPLOP3.LUT UP0, UPT, UPT, UPT, UPT, 0x80, 0x0 ;  /* 0x000000000000789c */ /* 0x000fe20003f0f070 */
[----:B------:R-:W2:Y:S01]  /*07c0*/  MUFU.RSQ R36, R36 ;  /* 0x0000002400247308 */ /* 0x000ea20000001400 */
[----:B0-----:R-:W-:Y:S01]  /*07d0*/  CS2R R4, SRZ ;  /* 0x0000000000047805 */ /* 0x001fe2000001ff00 */
[----:B------:R-:W-:-:S06]  /*07e0*/  UMOV UR4, URZ ;  /* 0x0000003f00047c82 */ /* 0x000fcc0008000000 */
.L_x_0:
[----:B------:R-:W-:Y:S01]  /*07f0*/  LOP3.LUT R31, R37, UR4, RZ, 0xfc, !PT ;  /* 0x00000004251f7c12 */ /* 0x000fe2000f8efcff */
[----:B-1----:R-:W-:Y:S01]  /*0800*/  CS2R R8, SRZ ;  /* 0x0000000000087805 */ /* 0x002fe2000001ff00 */
[----:B------:R-:W-:Y:S01]  /*0810*/  MOV R29, 0x2 ;  /* 0x00000002001d7802 */ /* 0x000fe20000000f00 */
[----:B------:R-:W-:Y:S01]  /*0820*/  CS2R R10, SRZ ;  /* 0x00000000000a7805 */ /* 0x000fe2000001ff00 */
[----:B------:R-:W-:Y:S01]  /*0830*/  ISETP.GE.U32.AND P5, PT, R31, 0x900, PT ;  /* 0x000009001f00780c */ /* 0x000fe20003fa6070 */
[----:B------:R-:W-:Y:S01]  /*0840*/  IMAD R40, R0, 0x900, R31 ;  /* 0x0000090000287824 */ /* 0x000fe200078e021f */
[----:B------:R-:W-:Y:S01]  /*0850*/  MOV R6, 0x4 ;  /* 0x0000000400067802 */ /* 0x000fe20000000f00 */
[----:B------:R-:W-:-:S02]  /*0860*/  CS2R R20, SRZ ;  /* 0x0000000000147805 */ /* 0x000fc4000001ff00 */
[----:B------:R-:W-:Y:S01]  /*0870*/  IMAD.WIDE R12, R40, R29, c[0x0][0x188] ;  /* 0x00006200280c7625 */ /* 0x000fe200078e021d */
[----:B------:R-:W-:-:S03]  /*0880*/  CS2R R22, SRZ ;  /* 0x0000000000167805 */ /* 0x000fc6000001ff00 */
[-C--:B------:R-:W-:Y:S01]  /*0890*/  IMAD.WIDE.U32 R18, R31, R6.reuse, c[0x0][0x198] ;  /* 0x000066001f127625 */ /* 0x080fe200078e0006 */
[----:B------:R-:W-:Y:S01]  /*08a0*/  CS2R R24, SRZ ;  /* 0x0000000000187805 */ /* 0x000fe2000001ff00 */
[----:B------:R-:W-:Y:S02]  /*08b0*/  CS2R R26, SRZ ;  /* 0x00000000001a7805 */ /* 0x000fe4000001ff00 */
[----:B------:R0:W3:Y:S01]  /*08c0*/  @!P5 LDG.E.EF.128 R8, [R12.64] ;  /* 0x000000060c08d981 */ /* 0x0000e2000c0e1d00 */
[----:B------:R-:W-:-:S03]  /*08d0*/  IMAD.WIDE R16, R40, R6, c[0x0][0x168] ;  /* 0x00005a0028107625 */ /* 0x000fc600078e0206 */
[----:B------:R1:W4:Y:S04]  /*08e0*/  @!P5 LDG.E.EL.128 R20, [R18.64] ;  /* 0x000000061214d981 */ /* 0x000328000c2e1d00 */
[----:B------:R2:W4:Y:S01]  /*08f0*/  @!P5 LDG.E.EL.128 R24, [R16.64] ;  /* 0x000000061018d981 */ /* 0x000522000c2e1d00 */
[C---:B------:R-:W-:Y:S01]  /*0900*/  IADD3 R30, P6, R37.reuse, UR4, RZ ;  /* 0x00000004251e7c10 */ /* 0x040fe2000ffde0ff */
[----:B------:R-:W-:Y:S01]  /*0910*/  CS2R R14, SRZ ;  /* 0x00000000000e7805 */ /* 0x000fe2000001ff00 */
[----:B------:R-:W-:Y:S02]  /*0920*/  IADD3 R39, R37, 0x4, RZ ;  /* 0x0000000425277810 */ /* 0x000fe40007ffe0ff */
[----:B0-----:R-:W-:Y:S01]  /*0930*/  IADD3.X R13, RZ, RZ, RZ, P6, !PT ;  /* 0x000000ffff0d7210 */ /* 0x001fe200037fe4ff */
[----:B------:R-:W-:-:S03]  /*0940*/  IMAD.SHL.U32 R28, R30, 0x4, RZ ;  /* 0x000000041e1c7824 */ /* 0x000fc600078e00ff */
[----:B------:R-:W-:Y:S02]  /*0950*/  SHF.L.U64.HI R30, R30, 0x2, R13 ;  /* 0x000000021e1e7819 */ /* 0x000fe4000001020d */
[----:B--2---:R-:W-:Y:S01]  /*0960*/  LOP3.LUT R17, R39, UR4, RZ, 0xfc, !PT ;  /* 0x0000000427117c12 */ /* 0x004fe2000f8efcff */
[----:B------:R-:W-:Y:S01]  /*0970*/  CS2R R12, SRZ ;  /* 0x00000000000c7805 */ /* 0x000fe2000001ff00 */
[----:B------:R-:W-:-:S03]  /*0980*/  IADD3 R44, P6, R28, c[0x0][0x198], RZ ;  /* 0x000066001c2c7a10 */ /* 0x000fc60007fde0ff */
[----:B------:R-:W-:Y:S01]  /*0990*/  IMAD R43, R0, 0x900, R17 ;  /* 0x00000900002b7824 */ /* 0x000fe200078e0211 */
[----:B------:R-:W-:Y:S01]  /*09a0*/  IADD3.X R45, R30, c[0x0][0x19c], RZ, P6, !PT ;  /* 0x000067001e2d7a10 */ /* 0x000fe200037fe4ff */
[----:B------:R-:W-:Y:S01]  /*09b0*/  CS2R R16, SRZ ;  /* 0x0000000000107805 */ /* 0x000fe2000001ff00 */
[----:B-1----:R-:W-:Y:S01]  /*09c0*/  CS2R R18, SRZ ;  /* 0x0000000000127805 */ /* 0x002fe2000001ff00 */
[----:B------:R-:W-:Y:S02]  /*09d0*/  IMAD.WIDE R42, R43, R6, c[0x0][0x168] ;  /* 0x00005a002b2a7625 */ /* 0x000fe400078e0206 */
[----:B------:R0:W2:Y:S04]  /*09e0*/  @!P5 LDG.E.EL.128 R12, [R44.64+0x10] ;  /* 0x000010062c0cd981 */ /* 0x0000a8000c2e1d00 */
[----:B------:R1:W2:Y:S01]  /*09f0*/  @!P5 LDG.E.EL.128 R16, [R42.64] ;  /* 0x000000062a10d981 */ /* 0x0002a2000c2e1d00 */
[----:B0-----:R-:W-:Y:S01]  /*0a00*/  IMAD.WIDE R44, R40, R29, c[0x0][0x178] ;  /* 0x00005e00282c7625 */ /* 0x001fe200078e021d */
[----:B---3--:R-:W-:-:S02]  /*0a10*/  SEL R39, R9, RZ, !P5 ;  /* 0x000000ff09277207 */ /* 0x008fc40006800000 */
[----:B----4-:R-:W-:Y:S02]  /*0a20*/  SEL R22, R22, RZ, !P5 ;  /* 0x000000ff16167207 */ /* 0x010fe40006800000 */
[----:B------:R-:W-:Y:S02]  /*0a30*/  SHF.L.U32 R9, R39, 0x10, RZ ;  /* 0x0000001027097819 */ /* 0x000fe400000006ff */
[----:B------:R-:W-:Y:S01]  /*0a40*/  SEL R26, R26, RZ, !P5 ;  /* 0x000000ff1a1a7207 */ /* 0x000fe20006800000 */
[----:B------:R-:W-:Y:S01]  /*0a50*/  FADD R22, R22, 1 ;  /* 0x3f80000016167421 */ /* 0x000fe20000000000 */
[----:B------:R-:W-:Y:S01]  /*0a60*/  SEL R41, R24, RZ, !P5 ;  /* 0x000000ff18297207 */ /* 0x000fe20006800000 */
[----:B-----5:R-:W-:Y:S01]  /*0a70*/  FMUL R9, R35, R9 ;  /* 0x0000000923097220 */ /* 0x020fe20000400000 */
[----:B------:R-:W-:Y:S02]  /*0a80*/  PRMT R39, R39, 0x7632, R39 ;  /* 0x0000763227277816 */ /* 0x000fe40000000027 */
[----:B------:R-:W-:Y:S01]  /*0a90*/  SEL R23, R23, RZ, !P5 ;  /* 0x000000ff17177207 */ /* 0x000fe20006800000 */
[----:B------:R-:W-:Y:S01]  /*0aa0*/  FFMA R9, R9, R22, R26 ;  /* 0x0000001609097223 */ /* 0x000fe2000000001a */
[----:B------:R-:W-:-:S02]  /*0ab0*/  SEL R22, R20, RZ, !P5 ;  /* 0x000000ff14167207 */ /* 0x000fc40006800000 */
[----:B------:R-:W-:Y:S02]  /*0ac0*/  SEL R20, R8, RZ, !P5 ;  /* 0x000000ff08147207 */ /* 0x000fe40006800000 */
[----:B------:R-:W-:Y:S01]  /*0ad0*/  SEL R26, R21, RZ, !P5 ;  /* 0x000000ff151a7207 */ /* 0x000fe20006800000 */
[----:B------:R-:W-:Y:S01]  /*0ae0*/  FADD R21, R22, 1 ;  /* 0x3f80000016157421 */ /* 0x000fe20000000000 */
[----:B------:R-:W-:Y:S02]  /*0af0*/  SHF.L.U32 R8, R20, 0x10, RZ ;  /* 0x0000001014087819 */ /* 0x000fe400000006ff */
[----:B-1----:R-:W-:Y:S01]  /*0b00*/  SHF.L.U32 R42, R39, 0x10, RZ ;  /* 0x00000010272a7819 */ /* 0x002fe200000006ff */
[----:B------:R-:W-:Y:S01]  /*0b10*/  FADD R39, R23, 1 ;  /* 0x3f80000017277421 */ /* 0x000fe20000000000 */
[----:B------:R-:W-:Y:S01]  /*0b20*/  SEL R27, R27, RZ, !P5 ;  /* 0x000000ff1b1b7207 */ /* 0x000fe20006800000 */
[----:B------:R-:W-:Y:S01]  /*0b30*/  FMUL R8, R35, R8 ;  /* 0x0000000823087220 */ /* 0x000fe20000400000 */
[----:B------:R-:W-:Y:S01]  /*0b40*/  SEL R25, R25, RZ, !P5 ;  /* 0x000000ff19197207 */ /* 0x000fe20006800000 */
[----:B------:R-:W-:Y:S01]  /*0b50*/  FMUL R22, R35, R42 ;  /* 0x0000002a23167220 */ /* 0x000fe20000400000 */
[----:B------:R-:W-:Y:S01]  /*0b60*/  FADD R26, R26, 1 ;  /* 0x3f8000001a1a7421 */ /* 0x000fe20000000000 */
[----:B------:R-:W-:Y:S01]  /*0b70*/  FFMA R8, R8, R21, R41 ;  /* 0x0000001508087223 */ /* 0x000fe20000000029 */
[----:B------:R-:W-:Y:S01]  /*0b80*/  PRMT R21, R20, 0x7632, R21 ;  /* 0x0000763214157816 */ /* 0x000fe20000000015 */
[----:B------:R-:W-:Y:S01]  /*0b90*/  FFMA R39, R22, R39, R27 ;  /* 0x0000002716277223 */ /* 0x000fe2000000001b */
[----:B------:R-:W-:Y:S01]  /*0ba0*/  MOV R42, 0x4 ;  /* 0x00000004002a7802 */ /* 0x000fe20000000f00 */
[----:B------:R-:W-:Y:S01]  /*0bb0*/  CS2R R22, SRZ ;  /* 0x0000000000167805 */ /* 0x000fe2000001ff00 */
[----:B------:R-:W-:-:S02]  /*0bc0*/  SHF.L.U32 R24, R21, 0x10, RZ ;  /* 0x0000001015187819 */ /* 0x000fc400000006ff */
[----:B------:R-:W-:Y:S01]  /*0bd0*/  CS2R R20, SRZ ;  /* 0x0000000000147805 */ /* 0x000fe2000001ff00 */
[----:B------:R-:W-:Y:S01]  /*0be0*/  SEL R11, R11, RZ, !P5 ;  /* 0x000000ff0b0b7207 */ /* 0x000fe20006800000 */
[----:B------:R-:W-:Y:S01]  /*0bf0*/  IMAD.WIDE.U32 R42, R31, R42, c[0x0][0x180] ;  /* 0x000060001f2a7625 */ /* 0x000fe200078e002a */
[----:B------:R-:W-:-:S04]  /*0c00*/  FMUL R24, R35, R24 ;  /* 0x0000001823187220 */ /* 0x000fc80000400000 */
[----:B------:R-:W-:Y:S01]  /*0c10*/  FFMA R41, R24, R26, R25 ;  /* 0x0000001a18297223 */ /* 0x000fe20000000019 */
[----:B------:R-:W-:Y:S01]  /*0c20*/  PRMT R29, R11, 0x7632, R29 ;  /* 0x000076320b1d7816 */ /* 0x000fe2000000001d */
[----:B------:R-:W-:Y:S01]  /*0c30*/  CS2R R24, SRZ ;  /* 0x0000000000187805 */ /* 0x000fe2000001ff00 */
[----:B------:R-:W-:Y:S01]  /*0c40*/  CS2R R26, SRZ ;  /* 0x00000000001a7805 */ /* 0x000fe2000001ff00 */
[----:B------:R0:W3:Y:S05]  /*0c50*/  @!P5 LDG.E.EL.128 R20, [R42.64] ;  /* 0x000000062a14d981 */ /* 0x0000ea000c2e1d00 */
[----:B------:R-:W4:Y:S01]  /*0c60*/  @!P5 LDG.E.EF.128 R24, [R44.64] ;  /* 0x000000062c18d981 */ /* 0x000f22000c0e1d00 */
[----:B------:R-:W-:-:S02]  /*0c70*/  SHF.L.U32 R40, R29, 0x10, RZ ;  /* 0x000000101d287819 */ /* 0x000fc400000006ff */
[----:B--2---:R-:W-:Y:S02]  /*0c80*/  SEL R29, R15, RZ, !P5 ;  /* 0x000000ff0f1d7207 */ /* 0x004fe40006800000 */
[----:B0-----:R-:W-:Y:S01]  /*0c90*/  IADD3 R42, P6, R28, c[0x0][0x180], RZ ;  /* 0x000060001c2a7a10 */ /* 0x001fe20007fde0ff */
[----:B------:R-:W-:Y:S01]  /*0ca0*/  FMUL R40, R35, R40 ;  /* 0x0000002823287220 */ /* 0x000fe20000400000 */
[----:B------:R-:W-:Y:S01]  /*0cb0*/  SEL R15, R19, RZ, !P5 ;  /* 0x000000ff130f7207 */ /* 0x000fe20006800000 */
[----:B------:R-:W-:Y:S01]  /*0cc0*/  FADD R19, R29, 1 ;  /* 0x3f8000001d137421 */ /* 0x000fe20000000000 */
[----:B------:R-:W-:Y:S01]  /*0cd0*/  IADD3.X R43, R30, c[0x0][0x184], RZ, P6, !PT ;  /* 0x000061001e2b7a10 */ /* 0x000fe200037fe4ff */
[----:B------:R-:W-:Y:S01]  /*0ce0*/  CS2R R28, SRZ ;  /* 0x00000000001c7805 */ /* 0x000fe2000001ff00 */
[----:B------:R-:W-:Y:S01]  /*0cf0*/  CS2R R30, SRZ ;  /* 0x00000000001e7805 */ /* 0x000fe2000001ff00 */
[----:B------:R-:W-:-:S05]  /*0d00*/  FFMA R15, R40, R19, R15 ;  /* 0x00000013280f7223 */ /* 0x000fca000000000f */
[----:B------:R-:W2:Y:S01]  /*0d10*/  @!P5 LDG.E.EL.128 R28, [R42.64+0x10] ;  /* 0x000010062a1cd981 */ /* 0x000ea2000c2e1d00 */
[----:B------:R-:W-:Y:S02]  /*0d20*/  SHF.L.U32 R40, R11, 0x10, RZ ;  /* 0x000000100b287819 */ /* 0x000fe400000006ff */
[----:B------:R-:W-:Y:S02]  /*0d30*/  SEL R19, R14, RZ, !P5 ;  /* 0x000000ff0e137207 */ /* 0x000fe40006800000 */
[----:B------:R-:W-:Y:S01]  /*0d40*/  SEL R14, R18, RZ, !P5 ;  /* 0x000000ff120e7207 */ /* 0x000fe20006800000 */
[----:B------:R-:W-:Y:S01]  /*0d50*/  FMUL R11, R35, R40 ;  /* 0x00000028230b7220 */ /* 0x000fe20000400000 */
[----:B------:R-:W-:Y:S01]  /*0d60*/  SEL R10, R10, RZ, !P5 ;  /* 0x000000ff0a0a7207 */ /* 0x000fe20006800000 */
[----:B------:R-:W-:Y:S01]  /*0d70*/  FADD R18, R19, 1 ;  /* 0x3f80000013127421 */ /* 0x000fe20000000000 */
[----:B------:R-:W-:Y:S02]  /*0d80*/  SEL R13, R13, RZ, !P5 ;  /* 0x000000ff0d0d7207 */ /* 0x000fe40006800000 */
[----:B------:R-:W-:Y:S01]  /*0d90*/  SEL R17, R17, RZ, !P5 ;  /* 0x000000ff11117207 */ /* 0x000fe20006800000 */
[----:B------:R-:W-:Y:S01]  /*0da0*/  FFMA R14, R11, R18, R14 ;  /* 0x000000120b0e7223 */ /* 0x000fe2000000000e */
[C---:B------:R-:W-:Y:S01]  /*0db0*/  PRMT R18, R10.reuse, 0x7632, R18 ;  /* 0x000076320a127816 */ /* 0x040fe20000000012 */
[----:B------:R-:W-:Y:S01]  /*0dc0*/  FADD R13, R13, 1 ;  /* 0x3f8000000d0d7421 */ /* 0x000fe20000000000 */
[----:B------:R-:W-:-:S02]  /*0dd0*/  SHF.L.U32 R10, R10, 0x10, RZ ;  /* 0x000000100a0a7819 */ /* 0x000fc400000006ff */
[----:B------:R-:W-:Y:S02]  /*0de0*/  SHF.L.U32 R18, R18, 0x10, RZ ;  /* 0x0000001012127819 */ /* 0x000fe400000006ff */
[----:B------:R-:W-:Y:S01]  /*0df0*/  SEL R11, R12, RZ, !P5 ;  /* 0x000000ff0c0b7207 */ /* 0x000fe20006800000 */
[C---:B------:R-:W-:Y:S01]  /*0e00*/  FMUL R19, R35.reuse, R10 ;  /* 0x0000000a23137220 */ /* 0x040fe20000400000 */
[----:B------:R-:W-:Y:S01]  /*0e10*/  SEL R12, R16, RZ, !P5 ;  /* 0x000000ff100c7207 */ /* 0x000fe20006800000 */
[----:B------:R-:W-:Y:S02]  /*0e20*/  FMUL R10, R35, R18 ;  /* 0x00000012230a7220 */ /* 0x000fe40000400000 */
[----:B------:R-:W-:Y:S02]  /*0e30*/  FADD R11, R11, 1 ;  /* 0x3f8000000b0b7421 */ /* 0x000fe40000000000 */
[----:B------:R-:W-:Y:S02]  /*0e40*/  FFMA R13, R10, R13, R17 ;  /* 0x0000000d0a0d7223 */ /* 0x000fe40000000011 */
[----:B------:R-:W-:Y:S01]  /*0e50*/  FFMA R12, R19, R11, R12 ;  /* 0x0000000b130c7223 */ /* 0x000fe2000000000c */
[----:B------:R-:W-:Y:S06]  /*0e60*/  BAR.SYNC 0x0 ;  /* 0x0000000000007b1d */ /* 0x000fec0000000000 */
[----:B---3--:R-:W-:-:S02]  /*0e70*/  SEL R22, R22, RZ, !P5 ;  /* 0x000000ff16167207 */ /* 0x008fc40006800000 */
[----:B------:R-:W-:Y:S02]  /*0e80*/  SEL R20, R20, RZ, !P5 ;  /* 0x000000ff14147207 */ /* 0x000fe40006800000 */
[----:B------:R-:W-:Y:S01]  /*0e90*/  SEL R21, R21, RZ, !P5 ;  /* 0x000000ff15157207 */ /* 0x000fe20006800000 */
[----:B------:R-:W-:Y:S01]  /*0ea0*/  FADD R22, R22, 1 ;  /* 0x3f80000016167421 */ /* 0x000fe20000000000 */
[----:B----4-:R-:W-:Y:S01]  /*0eb0*/  SEL R24, R24, RZ, !P5 ;  /* 0x000000ff18187207 */ /* 0x010fe20006800000 */
[----:B------:R-:W-:Y:S01]  /*0ec0*/  FADD R20, R20, 1 ;  /* 0x3f80000014147421 */ /* 0x000fe20000000000 */
[----:B------:R-:W-:Y:S01]  /*0ed0*/  SEL R25, R25, RZ, !P5 ;  /* 0x000000ff19197207 */ /* 0x000fe20006800000 */
[----:B------:R-:W-:Y:S01]  /*0ee0*/  FADD R21, R21, 1 ;  /* 0x3f80000015157421 */ /* 0x000fe20000000000 */
[----:B------:R-:W-:Y:S02]  /*0ef0*/  PRMT R10, R24, 0x7632, R10 ;  /* 0x00007632180a7816 */ /* 0x000fe4000000000a */
[----:B------:R-:W-:-:S02]  /*0f00*/  SHF.L.U32 R19, R25, 0x10, RZ ;  /* 0x0000001019137819 */ /* 0x000fc400000006ff */
[----:B------:R-:W-:Y:S01]  /*0f10*/  SHF.L.U32 R11, R24, 0x10, RZ ;  /* 0x00000010180b7819 */ /* 0x000fe200000006ff */
[----:B------:R-:W-:Y:S01]  /*0f20*/  IMAD.U32 R17, R10, 0x10000, RZ ;  /* 0x000100000a117824 */ /* 0x000fe200078e00ff */
[----:B------:R-:W-:Y:S01]  /*0f30*/  PRMT R25, R25, 0x7632, R25 ;  /* 0x0000763219197816 */ /* 0x000fe20000000019 */
[----:B------:R-:W-:Y:S01]  /*0f40*/  FMUL R10, R36, R19 ;  /* 0x00000013240a7220 */ /* 0x000fe20000400000 */
[----:B------:R-:W-:Y:S01]  /*0f50*/  SEL R26, R26, RZ, !P5 ;  /* 0x000000ff1a1a7207 */ /* 0x000fe20006800000 */
[C---:B------:R-:W-:Y:S01]  /*0f60*/  FMUL R11, R36.reuse, R11 ;  /* 0x0000000b240b7220 */ /* 0x040fe20000400000 */
[----:B------:R-:W-:Y:S01]  /*0f70*/  FMUL R16, R36, R17 ;  /* 0x0000001124107220 */ /* 0x000fe20000400000 */
[----:B------:R-:W-:Y:S01]  /*0f80*/  SEL R27, R27, RZ, !P5 ;  /* 0x000000ff1b1b7207 */ /* 0x000fe20006800000 */
[----:B------:R-:W-:Y:S01]  /*0f90*/  FFMA R10, R10, R22, R9 ;  /* 0x000000160a0a7223 */ /* 0x000fe20000000009 */
[----:B------:R-:W-:Y:S01]  /*0fa0*/  SHF.L.U32 R25, R25, 0x10, RZ ;  /* 0x0000001019197819 */ /* 0x000fe200000006ff */
[----:B------:R-:W-:Y:S01]  /*0fb0*/  FFMA R8, R11, R20, R8 ;  /* 0x000000140b087223 */ /* 0x000fe20000000008 */
[----:B------:R-:W-:Y:S01]  /*0fc0*/  SEL R23, R23, RZ, !P5 ;  /* 0x000000ff17177207 */ /* 0x000fe20006800000 */
[----:B------:R-:W-:Y:S01]  /*0fd0*/  FFMA R9, R16, R21, R41 ;  /* 0x0000001510097223 */ /* 0x000fe20000000029 */
[----:B------:R-:W-:Y:S01]  /*0fe0*/  PRMT R11, R26, 0x7632, R11 ;  /* 0x000076321a0b7816 */ /* 0x000fe2000000000b */
[----:B------:R-:W-:Y:S01]  /*0ff0*/  FMUL R18, R36, R25 ;  /* 0x0000001924127220 */ /* 0x000fe20000400000 */
[----:B------:R-:W-:Y:S01]  /*1000*/  PRMT R16, R27, 0x7632, R16 ;  /* 0x000076321b107816 */ /* 0x000fe20000000010 */
[----:B------:R-:W-:Y:S01]  /*1010*/  FADD R23, R23, 1 ;  /* 0x3f80000017177421 */ /* 0x000fe20000000000 */
[----:B--2---:R-:W-:-:S02]  /*1020*/  SEL R28, R28, RZ, !P5 ;  /* 0x000000ff1c1c7207 */ /* 0x004fc40006800000 */
[----:B------:R-:W-:Y:S02]  /*1030*/  SEL R29, R29, RZ, !P5 ;  /* 0x000000ff1d1d7207 */ /* 0x000fe40006800000 */
[----:B------:R-:W-:Y:S01]  /*1040*/  SEL R30, R30, RZ, !P5 ;  /* 0x000000ff1e1e7207 */ /* 0x000fe20006800000 */
[----:B------:R-:W-:Y:S01]  /*1050*/  FADD R28, R28, 1 ;  /* 0x3f8000001c1c7421 */ /* 0x000fe20000000000 */
[----:B------:R-:W-:Y:S01]  /*1060*/  SEL R31, R31, RZ, !P5 ;  /* 0x000000ff1f1f7207 */ /* 0x000fe20006800000 */
[----:B------:R-:W-:Y:S01]  /*1070*/  FADD R29, R29, 1 ;  /* 0x3f8000001d1d7421 */ /* 0x000fe20000000000 */
[----:B------:R-:W-:Y:S01]  /*1080*/  SHF.L.U32 R19, R26, 0x10, RZ ;  /* 0x000000101a137819 */ /* 0x000fe200000006ff */
[----:B------:R-:W-:Y:S01]  /*1090*/  FADD R30, R30, 1 ;  /* 0x3f8000001e1e7421 */ /* 0x000fe20000000000 */
[----:B------:R-:W-:Y:S01]  /*10a0*/  SHF.L.U32 R17, R27, 0x10, RZ ;  /* 0x000000101b117819 */ /* 0x000fe200000006ff */
[----:B------:R-:W-:Y:S01]  /*10b0*/  FADD R31, R31, 1 ;  /* 0x3f8000001f1f7421 */ /* 0x000fe20000000000 */
[----:B------:R-:W-:Y:S01]  /*10c0*/  SHF.L.U32 R21, R11, 0x10, RZ ;  /* 0x000000100b157819 */ /* 0x000fe200000006ff */
[----:B------:R-:W-:Y:S01]  /*10d0*/  FFMA R11, R18, R23, R39 ;  /* 0x00000017120b7223 */ /* 0x000fe20000000027 */
[----:B------:R-:W-:Y:S01]  /*10e0*/  SHF.L.U32 R25, R16, 0x10, RZ ;  /* 0x0000001010197819 */ /* 0x000fe200000006ff */
[C---:B------:R-:W-:Y:S01]  /*10f0*/  FMUL R19, R36.reuse, R19 ;  /* 0x0000001324137220 */ /* 0x040fe20000400000 */
[C---:B------:R-:W-:Y:S01]  /*1100*/  FMUL R17, R36.reuse, R17 ;  /* 0x0000001124117220 */ /* 0x040fe20000400000 */
[----:B------:R-:W-:Y:S01]  /*1110*/  FMUL R18, R36, R21 ;  /* 0x0000001524127220 */ /* 0x000fe20000400000 */
[----:B------:R-:W-:Y:S01]  /*1120*/  SHF.L.U32 R26, R38, 0x5, RZ ;  /* 0x00000005261a7819 */ /* 0x000fe200000006ff */
[----:B------:R-:W-:Y:S01]  /*1130*/  FMUL R16, R36, R25 ;  /* 0x0000001924107220 */ /* 0x000fe20000400000 */
[----:B------:R-:W-:Y:S01]  /*1140*/  FFMA R12, R19, R28, R12 ;  /* 0x0000001c130c7223 */ /* 0x000fe2000000000c */
[----:B------:R-:W-:Y:S01]  /*1150*/  FFMA R13, R18, R29, R13 ;  /* 0x0000001d120d7223 */ /* 0x000fe2000000000d */
[----:B------:R-:W-:Y:S01]  /*1160*/  FFMA R14, R17, R30, R14 ;  /* 0x0000001e110e7223 */ /* 0x000fe2000000000e */
[----:B------:R-:W-:Y:S01]  /*1170*/  FFMA R15, R16, R31, R15 ;  /* 0x0000001f100f7223 */ /* 0x000fe2000000000f */
[----:B------:R-:W-:Y:S01]  /*1180*/  STS.128 [R26], R8 ;  /* 0x000000081a007388 */ /* 0x000fe20000000c00 */
[----:B------:R-:W-:-:S03]  /*1190*/  SHF.L.U32 R24, R38, 0x2, RZ ;  /* 0x0000000226187819 */ /* 0x000fc600000006ff */
[----:B------:R-:W-:Y:S01]  /*11a0*/  STS.128 [R26+0x10], R12 ;  /* 0x0000100c1a007388 */ /* 0x000fe20000000c00 */
[C---:B------:R-:W-:Y:S02]  /*11b0*/  LOP3.LUT R25, R24.reuse, UR4, RZ, 0xfc, !PT ;  /* 0x0000000418197c12 */ /* 0x040fe4000f8efcff */
[----:B------:R-:W-:Y:S01]  /*11c0*/  IADD3 R27, R24, 0x400, RZ ;  /* 0x00000400181b7810 */ /* 0x000fe20007ffe0ff */
[----:B------:R-:W-:Y:S06]  /*11d0*/  BAR.SYNC 0x0 ;  /* 0x0000000000007b1d */ /* 0x000fec0000000000 */
[----:B------:R-:W0:Y:S01]  /*11e0*/  LDS.128 R16, [R38.X16] ;  /* 0x0000000026107984 */ /* 0x000e22000000cc00 */
[----:B------:R-:W-:Y:S01]  /*11f0*/  ISETP.GE.U32.AND P6, PT, R25, 0x900, PT ;  /* 0x000009001900780c */ /* 0x000fe20003fc6070 */
[----:B------:R-:W-:Y:S01]  /*1200*/  IMAD R25, R0, 0x900, R25 ;  /* 0x0000090000197824 */ /* 0x000fe200078e0219 */
[----:B------:R-:W-:Y:S01]  /*1210*/  LOP3.LUT R27, R27, UR4, RZ, 0xfc, !PT ;  /* 0x000000041b1b7c12 */ /* 0x000fe2000f8efcff */
[----:B------:R-:W1:Y:S01]  /*1220*/  LDS.128 R20, [R38.X16+0x1000] ;  /* 0x0010000026147984 */ /* 0x000e62000000cc00 */
[----:B------:R-:W-:Y:S01]  /*1230*/  FMUL R8, R8, R8 ;  /* 0x0000000808087220 */ /* 0x000fe20000400000 */
[----:B------:R-:W-:Y:S01]  /*1240*/  IMAD.WIDE R24, R25, R6, c[0x0][0x168] ;  /* 0x00005a0019187625 */ /* 0x000fe200078e0206 */
[----:B------:R-:W-:Y:S01]  /*1250*/  FMUL R26, R9, R9 ;  /* 0x00000009091a7220 */ /* 0x000fe20000400000 */
[----:B------:R-:W-:Y:S01]  /*1260*/  FMUL R10, R10, R10 ;  /* 0x0000000a0a0a7220 */ /* 0x000fe20000400000 */
[----:B------:R-:W-:Y:S01]  /*1270*/  FMUL R11, R11, R11 ;  /* 0x0000000b0b0b7220 */ /* 0x000fe20000400000 */
[----:B------:R-:W-:Y:S01]  /*1280*/  IMAD R31, R0, 0x900, R27 ;  /* 0x00000900001f7824 */ /* 0x000fe200078e021b */
[----:B------:R-:W-:Y:S01]  /*1290*/  FMUL R13, R13, R13 ;  /* 0x0000000d0d0d7220 */ /* 0x000fe20000400000 */
[----:B------:R-:W-:Y:S01]  /*12a0*/  FMUL R12, R12, R12 ;  /* 0x0000000c0c0c7220 */ /* 0x000fe20000400000 */
[----:B------:R-:W-:Y:S01]  /*12b0*/  FMUL R14, R14, R14 ;  /* 0x0000000e0e0e7220 */ /* 0x000fe20000400000 */
[----:B------:R-:W-:Y:S01]  /*12c0*/  FMUL R15, R15, R15 ;  /* 0x0000000f0f0f7220 */ /* 0x000fe20000400000 */
[----:B------:R-:W-:Y:S01]  /*12d0*/  FSEL R29, R10, -RZ, !P5 ;  /* 0x800000ff0a1d7208 */ /* 0x000fe20006800000 */
[----:B------:R-:W-:Y:S01]  /*12e0*/  UMOV UR4, 0x800 ;  /* 0x0000080000047882 */ /* 0x000fe20000000000 */
[----:B------:R-:W-:-:S02]  /*12f0*/  FSEL R26, R26, -RZ, !P5 ;  /* 0x800000ff1a1a7208 */ /* 0x000fc40006800000 */
[----:B------:R-:W-:Y:S01]  /*1300*/  FSEL R10, R15, -RZ, !P5 ;  /* 0x800000ff0f0a7208 */ /* 0x000fe20006800000 */
[----:B------:R-:W-:Y:S02]  /*1310*/  FADD R32, R29, R32 ;  /* 0x000000201d207221 */ /* 0x000fe40000000000 */
[----:B------:R-:W-:Y:S02]  /*1320*/  FADD R33, R26, R33 ;  /* 0x000000211a217221 */ /* 0x000fe40000000000 */
[----:B------:R-:W-:Y:S01]  /*1330*/  FADD R5, R10, R5 ;  /* 0x000000050a057221 */ /* 0x000fe20000000000 */
[----:B0-----:R0:W-:Y:S01]  /*1340*/  @!P6 STG.E.128 [R24.64], R16 ;  /* 0x000000101800e986 */ /* 0x0011e2000c101d06 */
[----:B------:R-:W-:Y:S02]  /*1350*/  ISETP.GE.U32.AND P6, PT, R27, 0x900, PT ;  /* 0x000009001b00780c */ /* 0x000fe40003fc6070 */
[----:B------:R-:W-:Y:S01]  /*1360*/  FSEL R27, R8, -RZ, !P5 ;  /* 0x800000ff081b7208 */ /* 0x000fe20006800000 */
[----:B------:R-:W-:Y:S01]  /*1370*/  IMAD.WIDE R8, R31, R6, c[0x0][0x168] ;  /* 0x00005a001f087625 */ /* 0x000fe200078e0206 */
[----:B------:R-:W-:-:S02]  /*1380*/  FSEL R6, R13, -RZ, !P5 ;  /* 0x800000ff0d067208 */ /* 0x000fc40006800000 */
[----:B------:R-:W-:Y:S01]  /*1390*/  FSEL R13, R14, -RZ, !P5 ;  /* 0x800000ff0e0d7208 */ /* 0x000fe20006800000 */
[----:B------:R-:W-:Y:S02]  /*13a0*/  FADD R34, R27, R34 ;  /* 0x000000221b227221 */ /* 0x000fe40000000000 */
[----:B------:R-:W-:Y:S02]  /*13b0*/  FADD R3, R6, R3 ;  /* 0x0000000306037221 */ /* 0x000fe40000000000 */
[----:B------:R-:W-:Y:S02]  /*13c0*/  FADD R4, R13, R4 ;  /* 0x000000040d047221 */ /* 0x000fe40000000000 */
[----:B-1----:R1:W-:Y:S01]  /*13d0*/  @!P6 STG.E.128 [R8.64], R20 ;  /* 0x000000140800e986 */ /* 0x0023e2000c101d06 */
[----:B0-----:R-:W-:Y:S02]  /*13e0*/  FSEL R16, R11, -RZ, !P5 ;  /* 0x800000ff0b107208 */ /* 0x001fe40006800000 */
[----:B------:R-:W-:-:S02]  /*13f0*/  FSEL R11, R12, -RZ, !P5 ;  /* 0x800000ff0c0b7208 */ /* 0x000fc40006800000 */
[----:B------:R-:W-:Y:S01]  /*1400*/  PLOP3.LUT P5, PT, PT, PT, UP0, 0x80, 0x0 ;  /* 0x000000000000781c */ /* 0x000fe20003faf008 */
[----:B------:R-:W-:Y:S01]  /*1410*/  UPLOP3.LUT UP0, UPT, UPT, UPT, UPT, 0x40, 0x0 ;  /* 0x000000000000789c */ /* 0x000fe20003f0e870 */
[----:B------:R-:W-:Y:S01]  /*1420*/  FADD R7, R16, R7 ;  /* 0x0000000710077221 */ /* 0x000fe20000000000 */
[----:B------:R-:W-:-:S10]  /*1430*/  FADD R2, R11, R2 ;  /* 0x000000020b027221 */ /* 0x000fd40000000000 */
[----:B-1----:R-:W-:Y:S05]  /*1440*/  @P5 BRA `(.L_x_0) ;  /* 0xfffff3a000005947 */ /* 0x002fea000383ffff */
[----:B------:R-:W-:Y:S01]  /*1450*/  FADD R33, R34, R33 ;  /* 0x0000002122217221 */ /* 0x000fe20000000000 */
[----:B------:R-:W0:Y:S01]  /*1460*/  S2R R10, SR_TID.X ;  /* 0x00000000000a7919 */ /* 0x000e220000002100 */
[----:B------:R-:W-:Y:S02]  /*1470*/  MOV R29, 0x39e38e39 ;  /* 0x39e38e39001d7802 */ /* 0x000fe40000000f00 */
[----:B------:R-:W-:Y:S01]  /*1480*/  FADD R32, R32, R33 ;  /* 0x0000002120207221 */ /* 0x000fe20000000000 */
[----:B------:R-:W-:Y:S06]  /*1490*/  BAR.SYNC 0x0 ;  /* 0x0000000000007b1d */ /* 0x000fec0000000000 */
[----:B------:R-:W-:Y:S01]  /*14a0*/  FADD R7, R7, R32 ;  /* 0x0000002007077221 */ /* 0x000fe20000000000 */
[----:B------:R-:W-:-:S03]  /*14b0*/  IADD3 R17, R37, 0x4, RZ ;  /* 0x0000000425117810 */ /* 0x000fc60007ffe0ff */
[----:B------:R-:W-:-:S04]  /*14c0*/  FADD R2, R2, R7 ;  /* 0x0000000702027221 */ /* 0x000fc80000000000 */
[----:B------:R-:W-:-:S04]  /*14d0*/  FADD R3, R3, R2 ;  /* 0x0000000203037221 */ /* 0x000fc80000000000 */
[----:B------:R-:W-:Y:S01]  /*14e0*/  FADD R4, R4, R3 ;  /* 0x0000000304047221 */ /* 0x000fe20000000000 */
[----:B0-----:R-:W-:-:S03]  /*14f0*/  SHF.R.U32.HI R9, RZ, 0x3, R10 ;  /* 0x00000003ff097819 */ /* 0x001fc6000001160a */
[----:B------:R-:W-:-:S05]  /*1500*/  FADD R4, R5, R4 ;  /* 0x0000000405047221 */ /* 0x000fca0000000000 */
[----:B------:R-:W0:Y:S02]  /*1510*/  SHFL.BFLY PT, R3, R4, 0x10, 0x1f ;  /* 0x0e001f0004037f89 */ /* 0x000e2400000e0000 */
[----:B0-----:R-:W-:Y:S01]  /*1520*/  FADD R3, R4, R3 ;  /* 0x0000000304037221 */ /* 0x001fe20000000000 */
[----:B------:R-:W-:-:S04]  /*1530*/  LOP3.LUT R4, R9, 0x1c, RZ, 0xc0, !PT ;  /* 0x0000001c09047812 */ /* 0x000fc800078ec0ff */
        /* <DEDUP_REMOVED lines=8> */
[----:B------:R-:W-:Y:S04]  /*15c0*/  @!P2 STS [R4], R7 ;  /* 0x000000070400a388 */ /* 0x000fe80000000800 */
[----:B------:R-:W-:Y:S06]  /*15d0*/  BAR.SYNC 0x0 ;  /* 0x0000000000007b1d */ /* 0x000fec0000000000 */
[----:B------:R-:W0:Y:S04]  /*15e0*/  @!P3 LDS R8, [R10.X4] ;  /* 0x000000000a08b984 */ /* 0x000e280000004800 */
[----:B0-----:R-:W0:Y:S02]  /*15f0*/  SHFL.BFLY PT, R3, R8, 0x4, 0x1f ;  /* 0x0c801f0008037f89 */ /* 0x001e2400000e0000 */
[----:B0-----:R-:W-:-:S05]  /*1600*/  FADD R3, R8, R3 ;  /* 0x0000000308037221 */ /* 0x001fca0000000000 */
[----:B------:R-:W0:Y:S02]  /*1610*/  SHFL.BFLY PT, R2, R3, 0x2, 0x1f ;  /* 0x0c401f0003027f89 */ /* 0x000e2400000e0000 */
[----:B0-----:R-:W-:Y:S01]  /*1620*/  FADD R2, R3, R2 ;  /* 0x0000000203027221 */ /* 0x001fe20000000000 */
[----:B------:R-:W-:-:S04]  /*1630*/  LOP3.LUT R3, R10, 0xff, RZ, 0xc0, !PT ;  /* 0x000000ff0a037812 */ /* 0x000fc800078ec0ff */
[----:B------:R-:W0:Y:S01]  /*1640*/  SHFL.BFLY PT, R5, R2, 0x1, 0x1f ;  /* 0x0c201f0002057f89 */ /* 0x000e2200000e0000 */
[----:B------:R-:W-:-:S05]  /*1650*/  SHF.L.U32 R3, R3, 0x3, RZ ;  /* 0x0000000303037819 */ /* 0x000fca00000006ff */
[----:B------:R-:W-:-:S05]  /*1660*/  IMAD R18, R0, 0x900, R3 ;  /* 0x0000090000127824 */ /* 0x000fca00078e0203 */
[----:B------:R-:W-:Y:S01]  /*1670*/  SHF.R.S32.HI R19, RZ, 0x1f, R18 ;  /* 0x0000001fff137819 */ /* 0x000fe20000011412 */
[----:B0-----:R-:W-:Y:S01]  /*1680*/  FADD R5, R2, R5 ;  /* 0x0000000502057221 */ /* 0x001fe20000000000 */
[----:B------:R-:W-:-:S04]  /*1690*/  LEA R2, P2, R37, c[0x0][0x1a0], 0x2 ;  /* 0x0000680025027a11 */ /* 0x000fc800078410ff */
[----:B------:R-:W-:Y:S04]  /*16a0*/  @P0 STS [R10.X4], R5 ;  /* 0x000000050a000388 */ /* 0x000fe80000004800 */
[----:B------:R-:W-:Y:S06]  /*16b0*/  BAR.SYNC 0x0 ;  /* 0x0000000000007b1d */ /* 0x000fec0000000000 */
[----:B------:R-:W0:Y:S01]  /*16c0*/  LDS R26, [RZ] ;  /* 0x00000000ff1a7984 */ /* 0x000e220000000800 */
[----:B------:R-:W-:-:S03]  /*16d0*/  SHF.R.S32.HI R5, RZ, 0x1f, R0 ;  /* 0x0000001fff057819 */ /* 0x000fc60000011400 */
[----:B------:R-:W-:Y:S06]  /*16e0*/  BAR.SYNC 0x0 ;  /* 0x0000000000007b1d */ /* 0x000fec0000000000 */
[C---:B------:R-:W-:Y:S01]  /*16f0*/  LEA R24, P0, R0.reuse, c[0x0][0x170], 0x2 ;  /* 0x00005c0000187a11 */ /* 0x040fe200078010ff */
[C---:B------:R-:W-:Y:S01]  /*1700*/  IMAD R17, R0.reuse, 0x900, R17 ;  /* 0x0000090000117824 */ /* 0x040fe200078e0211 */
[----:B------:R-:W-:Y:S02]  /*1710*/  IADD3.X R3, RZ, c[0x0][0x1a4], RZ, P2, !PT ;  /* 0x00006900ff037a10 */ /* 0x000fe400017fe4ff */
[----:B------:R-:W-:Y:S01]  /*1720*/  LEA.HI.X R25, R0, c[0x0][0x174], R5, 0x2, P0 ;  /* 0x00005d0000197a11 */ /* 0x000fe200000f1405 */
[----:B0-----:R-:W-:Y:S04]  /*1730*/  STS [RZ], R26 ;  /* 0x0000001aff007388 */ /* 0x001fe80000000800 */
[----:B------:R-:W-:Y:S06]  /*1740*/  BAR.SYNC 0x0 ;  /* 0x0000000000007b1d */ /* 0x000fec0000000000 */
[----:B------:R-:W0:Y:S01]  /*1750*/  LDS R4, [RZ] ;  /* 0x00000000ff047984 */ /* 0x000e220000000800 */
[----:B------:R-:W-:-:S05]  /*1760*/  MOV R16, 0x4 ;  /* 0x0000000400107802 */ /* 0x000fca0000000f00 */
[----:B------:R-:W-:Y:S01]  /*1770*/  IMAD.WIDE R12, R17, R16, c[0x0][0x168] ;  /* 0x00005a00110c7625 */ /* 0x000fe200078e0210 */
[----:B0-----:R-:W-:Y:S01]  /*1780*/  FFMA R8, R4, R29, 9.9999997473787516356e-06 ;  /* 0x3727c5ac04087423 */ /* 0x001fe2000000001d */
[----:B------:R-:W-:Y:S06]  /*1790*/  BAR.SYNC 0x0 ;  /* 0x0000000000007b1d */ /* 0x000fec0000000000 */
[----:B------:R-:W0:Y:S01]  /*17a0*/  MUFU.RSQ R27, R8 ;  /* 0x00000008001b7308 */ /* 0x000e220000001400 */
[----:B------:R-:W-:-:S04]  /*17b0*/  LEA R4, P0, R18, c[0x0][0x168], 0x2 ;  /* 0x00005a0012047a11 */ /* 0x000fc800078010ff */
[----:B------:R-:W-:Y:S01]  /*17c0*/  LEA.HI.X R5, R18, c[0x0][0x16c], R19, 0x2, P0 ;  /* 0x00005b0012057a11 */ /* 0x000fe200000f1413 */
[----:B0-----:R0:W-:Y:S05]  /*17d0*/  @!P4 STG.E [R24.64], R27 ;  /* 0x0000001b1800c986 */ /* 0x0011ea000c101906 */
[----:B------:R-:W0:Y:S04]  /*17e0*/  LDG.E.EF.128 R4, [R4.64] ;  /* 0x0000000604047981 */ /* 0x000e28000c0e1d00 */
[----:B------:R-:W2:Y:S04]  /*17f0*/  LDG.E.EL.128 R8, [R2.64] ;  /* 0x0000000602087981 */ /* 0x000ea8000c2e1d00 */
[----:B------:R-:W3:Y:S04]  /*1800*/  LDG.E.EF.128 R12, [R12.64] ;  /* 0x000000060c0c7981 */ /* 0x000ee8000c0e1d00 */
[----:B------:R-:W4:Y:S01]  /*1810*/  LDG.E.EL.128 R20, [R2.64+0x10] ;  /* 0x0000100602147981 */ /* 0x000f22000c2e1d00 */
[----:B------:R-:W-:-:S06]  /*1820*/  FFMA R0, R26, R29, 9.9999997473787516356e-06 ;  /* 0x3727c5ac1a007423 */ /* 0x000fcc000000001d */
[----:B------:R-:W0:Y:S02]  /*1830*/  MUFU.RSQ R0, R0 ;  /* 0x0000000000007308 */ /* 0x000e240000001400 */
[C---:B0-----:R-:W-:Y:S01]  /*1840*/  FMUL R24, R0.reuse, R4 ;  /* 0x0000000400187220 */ /* 0x041fe20000400000 */
[C---:B------:R-:W-:Y:S01]  /*1850*/  FMUL R25, R0.reuse, R5 ;  /* 0x0000000500197220 */ /* 0x040fe20000400000 */
[C---:B------:R-:W-:Y:S01]  /*1860*/  FMUL R6, R0.reuse, R6 ;  /* 0x0000000600067220 */ /* 0x040fe20000400000 */
[----:B------:R-:W-:Y:S01]  /*1870*/  FMUL R7, R0, R7 ;  /* 0x0000000700077220 */ /* 0x000fe20000400000 */
[----:B--2---:R-:W-:Y:S01]  /*1880*/  FADD R5, R8, 1 ;  /* 0x3f80000008057421 */ /* 0x004fe20000000000 */
[----:B------:R-:W-:Y:S01]  /*1890*/  FADD R4, R9, 1 ;  /* 0x3f80000009047421 */ /* 0x000fe20000000000 */
[----:B------:R-:W-:Y:S01]  /*18a0*/  FADD R9, R10, 1 ;  /* 0x3f8000000a097421 */ /* 0x000fe20000000000 */
[----:B------:R-:W-:Y:S01]  /*18b0*/  FADD R8, R11, 1 ;  /* 0x3f8000000b087421 */ /* 0x000fe20000000000 */
[----:B------:R-:W-:Y:S01]  /*18c0*/  FMUL R24, R24, R5 ;  /* 0x0000000518187220 */ /* 0x000fe20000400000 */
[----:B------:R-:W-:Y:S01]  /*18d0*/  FMUL R25, R25, R4 ;  /* 0x0000000419197220 */ /* 0x000fe20000400000 */
[----:B------:R-:W-:Y:S01]  /*18e0*/  FMUL R9, R6, R9 ;  /* 0x0000000906097220 */ /* 0x000fe20000400000 */
[----:B------:R-:W-:Y:S01]  /*18f0*/  FMUL R8, R7, R8 ;  /* 0x0000000807087220 */ /* 0x000fe20000400000 */
[C---:B---3--:R-:W-:Y:S01]  /*1900*/  FMUL R12, R0.reuse, R12 ;  /* 0x0000000c000c7220 */ /* 0x048fe20000400000 */
[C---:B------:R-:W-:Y:S01]  /*1910*/  FMUL R13, R0.reuse, R13 ;  /* 0x0000000d000d7220 */ /* 0x040fe20000400000 */
[C---:B------:R-:W-:Y:S01]  /*1920*/  FMUL R14, R0.reuse, R14 ;  /* 0x0000000e000e7220 */ /* 0x040fe20000400000 */
[----:B------:R-:W-:Y:S01]  /*1930*/  FMUL R15, R0, R15 ;  /* 0x0000000f000f7220 */ /* 0x000fe20000400000 */
[----:B----4-:R-:W-:Y:S01]  /*1940*/  FADD R5, R20, 1 ;  /* 0x3f80000014057421 */ /* 0x010fe20000000000 */
[----:B------:R-:W-:Y:S01]  /*1950*/  FADD R4, R21, 1 ;  /* 0x3f80000015047421 */ /* 0x000fe20000000000 */
[----:B------:R-:W-:Y:S01]  /*1960*/  FADD R7, R22, 1 ;  /* 0x3f80000016077421 */ /* 0x000fe20000000000 */
[----:B------:R-:W-:Y:S01]  /*1970*/  FADD R6, R23, 1 ;  /* 0x3f80000017067421 */ /* 0x000fe20000000000 */
[----:B------:R-:W-:Y:S01]  /*1980*/  LEA R22, P0, R18, c[0x0][0x1a8], 0x1 ;  /* 0x00006a0012167a11 */ /* 0x000fe200078008ff */
[----:B------:R-:W-:Y:S01]  /*1990*/  FMUL R5, R12, R5 ;  /* 0x000000050c057220 */ /* 0x000fe20000400000 */
[----:B------:R-:W-:Y:S01]  /*19a0*/  IADD3 R20, R18, 0x800, RZ ;  /* 0x0000080012147810 */ /* 0x000fe20007ffe0ff */
[----:B------:R-:W-:Y:S01]  /*19b0*/  FMUL R4, R13, R4 ;  /* 0x000000040d047220 */ /* 0x000fe20000400000 */
[----:B------:R-:W-:Y:S01]  /*19c0*/  FMUL R7, R14, R7 ;  /* 0x000000070e077220 */ /* 0x000fe20000400000 */
[----:B------:R-:W-:Y:S01]  /*19d0*/  FMUL R6, R15, R6 ;  /* 0x000000060f067220 */ /* 0x000fe20000400000 */
[----:B------:R-:W-:Y:S01]  /*19e0*/  F2FP.BF16.PACK_AB R12, R25, R24 ;  /* 0x00000018190c723e */ /* 0x000fe200000010ff */
[----:B------:R-:W-:Y:S01]  /*19f0*/  CS2R R10, SRZ ;  /* 0x00000000000a7805 */ /* 0x000fe2000001ff00 */
[----:B------:R-:W-:-:S02]  /*1a00*/  LEA.HI.X R23, R18, c[0x0][0x1ac], R19, 0x1, P0 ;  /* 0x00006b0012177a11 */ /* 0x000fc400000f0c13 */
[----:B------:R-:W-:Y:S02]  /*1a10*/  SHF.R.S32.HI R21, RZ, 0x1f, R20 ;  /* 0x0000001fff157819 */ /* 0x000fe40000011414 */
[----:B------:R-:W-:Y:S02]  /*1a20*/  LEA R24, P0, R20, c[0x0][0x168], 0x2 ;  /* 0x00005a0014187a11 */ /* 0x000fe400078010ff */
[----:B------:R-:W-:Y:S02]  /*1a30*/  F2FP.BF16.PACK_AB R14, R4, R5 ;  /* 0x00000005040e723e */ /* 0x000fe400000010ff */
[----:B------:R-:W-:Y:S01]  /*1a40*/  F2FP.BF16.PACK_AB R15, R6, R7 ;  /* 0x00000007060f723e */ /* 0x000fe200000010ff */
[----:B------:R-:W-:Y:S01]  /*1a50*/  CS2R R4, SRZ ;  /* 0x0000000000047805 */ /* 0x000fe2000001ff00 */
[----:B------:R-:W-:Y:S01]  /*1a60*/  F2FP.BF16.PACK_AB R13, R8, R9 ;  /* 0x00000009080d723e */ /* 0x000fe200000010ff */
[----:B------:R-:W-:Y:S01]  /*1a70*/  CS2R R6, SRZ ;  /* 0x0000000000067805 */ /* 0x000fe2000001ff00 */
[----:B------:R-:W-:Y:S01]  /*1a80*/  LEA.HI.X R25, R20, c[0x0][0x16c], R21, 0x2, P0 ;  /* 0x00005b0014197a11 */ /* 0x000fe200000f1415 */
[----:B------:R-:W-:-:S02]  /*1a90*/  CS2R R8, SRZ ;  /* 0x0000000000087805 */ /* 0x000fc4000001ff00 */
[----:B------:R0:W-:Y:S04]  /*1aa0*/  STG.E.128 [R22.64], R12 ;  /* 0x0000000c16007986 */ /* 0x0001e8000c101d06 */
[----:B------:R-:W2:Y:S04]  /*1ab0*/  @!P1 LDG.E.EF.128 R4, [R24.64] ;  /* 0x0000000618049981 */ /* 0x000ea8000c0e1d00 */
[----:B------:R-:W3:Y:S01]  /*1ac0*/  @!P1 LDG.E.EL.128 R8, [R2.64+0x2000] ;  /* 0x0020000602089981 */ /* 0x000ee2000c2e1d00 */
[----:B------:R-:W-:Y:S01]  /*1ad0*/  CS2R R18, SRZ ;  /* 0x0000000000127805 */ /* 0x000fe2000001ff00 */
[----:B0-----:R-:W-:Y:S01]  /*1ae0*/  IADD3 R23, R17, 0x800, RZ ;  /* 0x0000080011177810 */ /* 0x001fe20007ffe0ff */
[----:B------:R-:W-:Y:S01]  /*1af0*/  CS2R R12, SRZ ;  /* 0x00000000000c7805 */ /* 0x000fe2000001ff00 */
[----:B------:R-:W-:-:S03]  /*1b00*/  CS2R R14, SRZ ;  /* 0x00000000000e7805 */ /* 0x000fc6000001ff00 */
[----:B------:R-:W-:Y:S02]  /*1b10*/  IMAD.WIDE R22, R23, R16, c[0x0][0x168] ;  /* 0x00005a0017167625 */ /* 0x000fe400078e0210 */
[----:B------:R-:W-:-:S03]  /*1b20*/  CS2R R16, SRZ ;  /* 0x0000000000107805 */ /* 0x000fc6000001ff00 */
[----:B------:R-:W4:Y:S04]  /*1b30*/  @!P1 LDG.E.EF.128 R12, [R22.64] ;  /* 0x00000006160c9981 */ /* 0x000f28000c0e1d00 */
[----:B------:R0:W5:Y:S01]  /*1b40*/  @!P1 LDG.E.EL.128 R16, [R2.64+0x2010] ;  /* 0x0020100602109981 */ /* 0x000162000c2e1d00 */
[----:B--2---:R-:W-:Y:S02]  /*1b50*/  SEL R7, R7, RZ, !P1 ;  /* 0x000000ff07077207 */ /* 0x004fe40004800000 */
[----:B------:R-:W-:Y:S02]  /*1b60*/  SEL R27, R6, RZ, !P1 ;  /* 0x000000ff061b7207 */ /* 0x000fe40004800000 */
[----:B---3--:R-:W-:Y:S01]  /*1b70*/  SEL R8, R8, RZ, !P1 ;  /* 0x000000ff08087207 */ /* 0x008fe20004800000 */
[C---:B0-----:R-:W-:Y:S01]  /*1b80*/  FMUL R3, R0.reuse, R7 ;  /* 0x0000000700037220 */ /* 0x041fe20000400000 */
[----:B------:R-:W-:Y:S01]  /*1b90*/  SEL R11, R11, RZ, !P1 ;  /* 0x000000ff0b0b7207 */ /* 0x000fe20004800000 */
[----:B------:R-:W-:Y:S01]  /*1ba0*/  FMUL R2, R0, R27 ;  /* 0x0000001b00027220 */ /* 0x000fe20000400000 */
[----:B------:R-:W-:Y:S01]  /*1bb0*/  SEL R6, R9, RZ, !P1 ;  /* 0x000000ff09067207 */ /* 0x000fe20004800000 */
[----:B------:R-:W-:Y:S01]  /*1bc0*/  FADD R7, R8, 1 ;  /* 0x3f80000008077421 */ /* 0x000fe20000000000 */
[----:B------:R-:W-:Y:S01]  /*1bd0*/  SEL R5, R5, RZ, !P1 ;  /* 0x000000ff05057207 */ /* 0x000fe20004800000 */
[----:B------:R-:W-:Y:S01]  /*1be0*/  FADD R8, R11, 1 ;  /* 0x3f8000000b087421 */ /* 0x000fe20000000000 */
[----:B------:R-:W-:Y:S01]  /*1bf0*/  SEL R9, R10, RZ, !P1 ;  /* 0x000000ff0a097207 */ /* 0x000fe20004800000 */
[----:B------:R-:W-:Y:S01]  /*1c00*/  FADD R6, R6, 1 ;  /* 0x3f80000006067421 */ /* 0x000fe20000000000 */
[----:B------:R-:W-:Y:S01]  /*1c10*/  SEL R25, R4, RZ, !P1 ;  /* 0x000000ff04197207 */ /* 0x000fe20004800000 */
[----:B------:R-:W-:Y:S01]  /*1c20*/  FMUL R8, R3, R8 ;  /* 0x0000000803087220 */ /* 0x000fe20000400000 */
[----:B------:R-:W-:Y:S01]  /*1c30*/  FMUL R5, R0, R5 ;  /* 0x0000000500057220 */ /* 0x000fe20000400000 */
[----:B------:R-:W-:-:S02]  /*1c40*/  FADD R9, R9, 1 ;  /* 0x3f80000009097421 */ /* 0x000fc40000000000 */
[----:B------:R-:W-:Y:S01]  /*1c50*/  FMUL R4, R0, R25 ;  /* 0x0000001900047220 */ /* 0x000fe20000400000 */
[----:B------:R-:W-:Y:S01]  /*1c60*/  FMUL R10, R5, R6 ;  /* 0x00000006050a7220 */ /* 0x000fe20000400000 */
[----:B------:R-:W-:Y:S02]  /*1c70*/  FMUL R9, R2, R9 ;  /* 0x0000000902097220 */ /* 0x000fe40000400000 */
[----:B------:R-:W-:Y:S01]  /*1c80*/  FMUL R7, R4, R7 ;  /* 0x0000000704077220 */ /* 0x000fe20000400000 */
[----:B----4-:R-:W-:Y:S02]  /*1c90*/  SEL R3, R12, RZ, !P1 ;  /* 0x000000ff0c037207 */ /* 0x010fe40004800000 */
[----:B------:R-:W-:Y:S02]  /*1ca0*/  SEL R11, R14, RZ, !P1 ;  /* 0x000000ff0e0b7207 */ /* 0x000fe40004800000 */
[----:B-----5:R-:W-:Y:S01]  /*1cb0*/  SEL R16, R16, RZ, !P1 ;  /* 0x000000ff10107207 */ /* 0x020fe20004800000 */
[C---:B------:R-:W-:Y:S01]  /*1cc0*/  FMUL R2, R0.reuse, R3 ;  /* 0x0000000300027220 */ /* 0x040fe20000400000 */
[----:B------:R-:W-:Y:S01]  /*1cd0*/  SEL R13, R13, RZ, !P1 ;  /* 0x000000ff0d0d7207 */ /* 0x000fe20004800000 */
[----:B------:R-:W-:Y:S01]  /*1ce0*/  FMUL R4, R0, R11 ;  /* 0x0000000b00047220 */ /* 0x000fe20000400000 */
[----:B------:R-:W-:Y:S01]  /*1cf0*/  SEL R15, R15, RZ, !P1 ;  /* 0x000000ff0f0f7207 */ /* 0x000fe20004800000 */
[----:B------:R-:W-:Y:S01]  /*1d00*/  FADD R5, R16, 1 ;  /* 0x3f80000010057421 */ /* 0x000fe20000000000 */
[----:B------:R-:W-:Y:S01]  /*1d10*/  SEL R17, R17, RZ, !P1 ;  /* 0x000000ff11117207 */ /* 0x000fe20004800000 */
[----:B------:R-:W-:Y:S01]  /*1d20*/  FMUL R3, R0, R13 ;  /* 0x0000000d00037220 */ /* 0x000fe20000400000 */
[----:B------:R-:W-:Y:S01]  /*1d30*/  SEL R18, R18, RZ, !P1 ;  /* 0x000000ff12127207 */ /* 0x000fe20004800000 */
[----:B------:R-:W-:Y:S01]  /*1d40*/  FMUL R11, R2, R5 ;  /* 0x00000005020b7220 */ /* 0x000fe20000400000 */
[----:B------:R-:W-:Y:S01]  /*1d50*/  SEL R19, R19, RZ, !P1 ;  /* 0x000000ff13137207 */ /* 0x000fe20004800000 */
[----:B------:R-:W-:Y:S01]  /*1d60*/  FMUL R0, R0, R15 ;  /* 0x0000000f00007220 */ /* 0x000fe20000400000 */
[----:B------:R-:W-:Y:S01]  /*1d70*/  FADD R6, R17, 1 ;  /* 0x3f80000011067421 */ /* 0x000fe20000000000 */
[----:B------:R-:W-:Y:S01]  /*1d80*/  FADD R5, R18, 1 ;  /* 0x3f80000012057421 */ /* 0x000fe20000000000 */
[----:B------:R-:W-:Y:S01]  /*1d90*/  LEA R2, P0, R20, c[0x0][0x1a8], 0x1 ;  /* 0x00006a0014027a11 */ /* 0x000fe200078008ff */
[----:B------:R-:W-:Y:S01]  /*1da0*/  FADD R19, R19, 1 ;  /* 0x3f80000013137421 */ /* 0x000fe20000000000 */
[----:B------:R-:W-:Y:S01]  /*1db0*/  FMUL R6, R3, R6 ;  /* 0x0000000603067220 */ /* 0x000fe20000400000 */
[----:B------:R-:W-:Y:S01]  /*1dc0*/  FMUL R4, R4, R5 ;  /* 0x0000000504047220 */ /* 0x000fe20000400000 */
[----:B------:R-:W-:Y:S01]  /*1dd0*/  LEA.HI.X R3, R20, c[0x0][0x1ac], R21, 0x1, P0 ;  /* 0x00006b0014037a11 */ /* 0x000fe200000f0c15 */
[----:B------:R-:W-:Y:S01]  /*1de0*/  FMUL R19, R0, R19 ;  /* 0x0000001300137220 */ /* 0x000fe20000400000 */
[----:B------:R-:W-:-:S02]  /*1df0*/  F2FP.BF16.PACK_AB R16, R10, R7 ;  /* 0x000000070a10723e */ /* 0x000fc400000010ff */
[----:B------:R-:W-:Y:S02]  /*1e00*/  F2FP.BF16.PACK_AB R17, R8, R9 ;  /* 0x000000090811723e */ /* 0x000fe400000010ff */
[----:B------:R-:W-:Y:S02]  /*1e10*/  F2FP.BF16.PACK_AB R18, R6, R11 ;  /* 0x0000000b0612723e */ /* 0x000fe400000010ff */
[----:B------:R-:W-:Y:S01]  /*1e20*/  F2FP.BF16.PACK_AB R19, R19, R4 ;  /* 0x000000041313723e */ /* 0x000fe200000010ff */
[----:B------:R-:W-:Y:S06]  /*1e30*/  @P1 EXIT ;  /* 0x000000000000194d */ /* 0x000fec0003800000 */
[----:B------:R-:W-:Y:S01]  /*1e40*/  STG.E.128 [R2.64], R16 ;  /* 0x0000001002007986 */ /* 0x000fe2000c101d06 */
[----:B------:R-:W-:Y:S05]  /*1e50*/  EXIT ;  /* 0x000000000000794d */ /* 0x000fea0003800000 */
.L_x_1:
[----:B------:R-:W-:-:S00]  /*1e60*/  BRA `(.L_x_1) ;  /* 0xfffffff000007947 */ /* 0x000fc0000383ffff */
[----:B------:R-:W-:-:S00]  /*1e70*/  NOP ;  /* 0x0000000000007918 */ /* 0x000fc00000000000 */
        /* <DEDUP_REMOVED lines=8> */
.L_x_2:


//--------------------- .nv.global.init           --------------------------
	.section	.nv.global.init,"aw",@progbits
.nv.global.init:
	.type		_$_str,@object
	.size		_$_str,(.L_0 - _$_str)
_$_str:
        /*0000*/ 	.byte	0x5f, 0x5f, 0x43, 0x55, 0x44, 0x41, 0x5f, 0x46, 0x54, 0x5a, 0x00
.L_0:


//--------------------- .nv.shared.triton__0d1d2d3d4d5d6d7d8d9d10de11de --------------------------
	.section	.nv.shared.triton__0d1d2d3d4d5d6d7d8d9d10de11de,"aw",@nobits
	.align	16
